// auto-generated by cutlass_sweep.gemm — config: {"arch": "sm_100", "cluster_m": 4, "cluster_n": 1, "dtype": "e5m2", "dtype_b": "e5m2", "layout": "nt", "stages": 0, "tile_k": 128, "tile_m": 64, "tile_n": 64}
#include "cutlass/cutlass.h"
#include "cutlass/gemm/collective/collective_builder.hpp"
#include "cutlass/gemm/device/gemm_universal_adapter.h"
#include "cutlass/gemm/kernel/gemm_universal.hpp"
#include "cutlass/epilogue/collective/collective_builder.hpp"

using ElemA = cutlass::float_e5m2_t;
using ElemB = cutlass::float_e5m2_t;
using ElemCD = cutlass::float_e5m2_t;
using Acc  = float;
using TileShape    = cute::Shape<cute::_64, cute::_64, cute::_128>;
using ClusterShape = cute::Shape<cute::_4, cute::_1, cute::_1>;

using CollectiveEpilogue = typename cutlass::epilogue::collective::CollectiveBuilder<
    cutlass::arch::Sm100, cutlass::arch::OpClassTensorOp,
    TileShape, ClusterShape,
    cutlass::epilogue::collective::EpilogueTileAuto,
    Acc, Acc,
    ElemCD, cutlass::layout::RowMajor, 128 / cutlass::sizeof_bits<ElemCD>::value,
    ElemCD, cutlass::layout::RowMajor, 128 / cutlass::sizeof_bits<ElemCD>::value,
    cutlass::epilogue::collective::EpilogueScheduleAuto
  >::CollectiveOp;

using CollectiveMainloop = typename cutlass::gemm::collective::CollectiveBuilder<
    cutlass::arch::Sm100, cutlass::arch::OpClassTensorOp,
    ElemA, cutlass::layout::RowMajor, 128 / cutlass::sizeof_bits<ElemA>::value,
    ElemB, cutlass::layout::ColumnMajor, 128 / cutlass::sizeof_bits<ElemB>::value,
    Acc,
    TileShape, ClusterShape,
    cutlass::gemm::collective::StageCountAutoCarveout<static_cast<int>(sizeof(typename CollectiveEpilogue::SharedStorage))>,
    cutlass::gemm::collective::KernelScheduleAuto
  >::CollectiveOp;

using GemmKernel = cutlass::gemm::kernel::GemmUniversal<
    cute::Shape<int,int,int,int>,
    CollectiveMainloop,
    CollectiveEpilogue
>;
using Gemm = cutlass::gemm::device::GemmUniversalAdapter<GemmKernel>;

// Force the device kernel symbol into the cubin without needing a host main.
auto* _anchor = &cutlass::device_kernel<GemmKernel>;


// ===== COMPILED SASS (sm_100a) =====

	.target	sm_100a

	.elftype	@"ET_EXEC"


//--------------------- .note.nv.tkinfo           --------------------------
	.section	.note.nv.tkinfo,"",@"SHT_NOTE"
	.sectionflags	@"SHF_NOTE_NV_TKINFO"
	.tkinfo
        /*0018*/ 	.word	0x00000002
        /*0030*/ 	.string	""
        /*0030*/ 	.string	"ptxas"
        /*0030*/ 	.string	"Cuda compilation tools, release 13.0, V13.0.88"
        /*0030*/ 	.string	"Build cuda_13.0.r13.0/compiler.36424714_0"
        /*0030*/ 	.string	"-arch sm_100a -m 64 "



//--------------------- .note.nv.cuinfo           --------------------------
	.section	.note.nv.cuinfo,"",@"SHT_NOTE"
	.sectionflags	@"SHF_NOTE_NV_CUINFO"
        /*0018*/ 	.short	0x0002
        /*001a*/ 	.short	0x0064
        /*001c*/ 	.short	0x0082
	.zero		2


//--------------------- .nv.info                  --------------------------
	.section	.nv.info,"",@"SHT_CUDA_INFO"
	.align	4


	//----- nvinfo : EIATTR_REGCOUNT
	.align		4
        /*0000*/ 	.byte	0x04, 0x2f
        /*0002*/ 	.short	(.L_19 - .L_18)
	.align		4
.L_18:
        /*0004*/ 	.word	index@(_ZN7cutlass13device_kernelINS_4gemm6kernel13GemmUniversalIN4cute5tupleIJiiiiEEENS1_10collective13CollectiveMmaINS1_35MainloopSm100TmaUmmaWarpSpecializedILi13ELi2ELi4ENS5_IJNS4_1CILi4EEENSA_ILi1EEESC_EEEEENS5_IJNSA_ILi64EEESF_NSA_ILi128EEEEEENS_12float_e5m2_tENS5_IJlSC_lEEESI_SJ_NS4_8TiledMMAINS4_8MMA_AtomIJNS4_10MMA_TraitsINS4_19SM100_MMA_F8F6F4_SSEJSI_SI_fSF_SF_NS4_17integral_constantINS4_4UMMA5MajorELSQ_0EEESR_NSO_INSP_7ScaleInELSS_0EEEST_EEEEEENS4_6LayoutINS5_IJSC_SC_SC_EEENS5_IJNSA_ILi0EEESY_SY_EEEEENS5_IJNS4_10UnderscoreES11_S11_EEEEENS4_13SM90_TMA_LOADENS4_14ComposedLayoutINS4_7SwizzleILi3ELi4ELi3EEENS4_18smem_ptr_flag_bitsILi8EEENSW_INS5_IJNSA_ILi8EEESG_EEENS5_IJSG_SC_EEEEEEEvNS4_8identityENS4_23SM90_TMA_LOAD_MULTICASTES1E_vS1F_EENS_8epilogue10collective18CollectiveEpilogueINS1I_23Sm100TmaWarpSpecializedILi1ELi1ELi32ELb0ELb0EEEJSH_NS5_IJNSW_ISF_SC_EES1N_EEESI_SJ_SI_SJ_NS1I_6fusion15FusionCallbacksIS1M_NS1P_17LinearCombinationISI_fSI_fLNS_15FloatRoundStyleE2EEESH_S1O_JEEENS4_5SM1004TMEM4LOAD26SM100_TMEM_LOAD_16dp32b32xES14_NS15_INS16_ILi2ELi4ELi3EEES19_NSW_INS5_IJS1A_SF_EEENS5_IJSF_SC_EEEEEEENS4_39AutoVectorizingCopyWithAssumedAlignmentILi128EEENS4_14SM90_TMA_STOREES23_S25_S25_EEEvvEEEEvNT_6ParamsE)
        /*0008*/ 	.word	0x00000059


	//----- nvinfo : EIATTR_FRAME_SIZE
	.align		4
.L_19:
        /*000c*/ 	.byte	0x04, 0x11
        /*000e*/ 	.short	(.L_21 - .L_20)
	.align		4
.L_20:
        /*0010*/ 	.word	index@($__internal_2_$__cuda_sm10x_tcgen05_guardrail_trap_unallocated_columns_being_dealloced)
        /*0014*/ 	.word	0x00000000


	//----- nvinfo : EIATTR_FRAME_SIZE
	.align		4
.L_21:
        /*0018*/ 	.byte	0x04, 0x11
        /*001a*/ 	.short	(.L_23 - .L_22)
	.align		4
.L_22:
        /*001c*/ 	.word	index@($__internal_1_$__cuda_sm10x_tcgen05_guardrail_trap_phase_invalid_during_alloc)
        /*0020*/ 	.word	0x00000000


	//----- nvinfo : EIATTR_FRAME_SIZE
	.align		4
.L_23:
        /*0024*/ 	.byte	0x04, 0x11
        /*0026*/ 	.short	(.L_25 - .L_24)
	.align		4
.L_24:
        /*0028*/ 	.word	index@($__internal_0_$__cuda_sm10x_tcgen05_guardrail_trap_col_being_dealloced_not_returned_by_alloc)
        /*002c*/ 	.word	0x00000000


	//----- nvinfo : EIATTR_FRAME_SIZE
	.align		4
.L_25:
        /*0030*/ 	.byte	0x04, 0x11
        /*0032*/ 	.short	(.L_27 - .L_26)
	.align		4
.L_26:
        /*0034*/ 	.word	index@(_ZN7cutlass13device_kernelINS_4gemm6kernel13GemmUniversalIN4cute5tupleIJiiiiEEENS1_10collective13CollectiveMmaINS1_35MainloopSm100TmaUmmaWarpSpecializedILi13ELi2ELi4ENS5_IJNS4_1CILi4EEENSA_ILi1EEESC_EEEEENS5_IJNSA_ILi64EEESF_NSA_ILi128EEEEEENS_12float_e5m2_tENS5_IJlSC_lEEESI_SJ_NS4_8TiledMMAINS4_8MMA_AtomIJNS4_10MMA_TraitsINS4_19SM100_MMA_F8F6F4_SSEJSI_SI_fSF_SF_NS4_17integral_constantINS4_4UMMA5MajorELSQ_0EEESR_NSO_INSP_7ScaleInELSS_0EEEST_EEEEEENS4_6LayoutINS5_IJSC_SC_SC_EEENS5_IJNSA_ILi0EEESY_SY_EEEEENS5_IJNS4_10UnderscoreES11_S11_EEEEENS4_13SM90_TMA_LOADENS4_14ComposedLayoutINS4_7SwizzleILi3ELi4ELi3EEENS4_18smem_ptr_flag_bitsILi8EEENSW_INS5_IJNSA_ILi8EEESG_EEENS5_IJSG_SC_EEEEEEEvNS4_8identityENS4_23SM90_TMA_LOAD_MULTICASTES1E_vS1F_EENS_8epilogue10collective18CollectiveEpilogueINS1I_23Sm100TmaWarpSpecializedILi1ELi1ELi32ELb0ELb0EEEJSH_NS5_IJNSW_ISF_SC_EES1N_EEESI_SJ_SI_SJ_NS1I_6fusion15FusionCallbacksIS1M_NS1P_17LinearCombinationISI_fSI_fLNS_15FloatRoundStyleE2EEESH_S1O_JEEENS4_5SM1004TMEM4LOAD26SM100_TMEM_LOAD_16dp32b32xES14_NS15_INS16_ILi2ELi4ELi3EEES19_NSW_INS5_IJS1A_SF_EEENS5_IJSF_SC_EEEEEEENS4_39AutoVectorizingCopyWithAssumedAlignmentILi128EEENS4_14SM90_TMA_STOREES23_S25_S25_EEEvvEEEEvNT_6ParamsE)
        /*0038*/ 	.word	0x00000000


	//----- nvinfo : EIATTR_MIN_STACK_SIZE
	.align		4
.L_27:
        /*003c*/ 	.byte	0x04, 0x12
        /*003e*/ 	.short	(.L_29 - .L_28)
	.align		4
.L_28:
        /*0040*/ 	.word	index@(_ZN7cutlass13device_kernelINS_4gemm6kernel13GemmUniversalIN4cute5tupleIJiiiiEEENS1_10collective13CollectiveMmaINS1_35MainloopSm100TmaUmmaWarpSpecializedILi13ELi2ELi4ENS5_IJNS4_1CILi4EEENSA_ILi1EEESC_EEEEENS5_IJNSA_ILi64EEESF_NSA_ILi128EEEEEENS_12float_e5m2_tENS5_IJlSC_lEEESI_SJ_NS4_8TiledMMAINS4_8MMA_AtomIJNS4_10MMA_TraitsINS4_19SM100_MMA_F8F6F4_SSEJSI_SI_fSF_SF_NS4_17integral_constantINS4_4UMMA5MajorELSQ_0EEESR_NSO_INSP_7ScaleInELSS_0EEEST_EEEEEENS4_6LayoutINS5_IJSC_SC_SC_EEENS5_IJNSA_ILi0EEESY_SY_EEEEENS5_IJNS4_10UnderscoreES11_S11_EEEEENS4_13SM90_TMA_LOADENS4_14ComposedLayoutINS4_7SwizzleILi3ELi4ELi3EEENS4_18smem_ptr_flag_bitsILi8EEENSW_INS5_IJNSA_ILi8EEESG_EEENS5_IJSG_SC_EEEEEEEvNS4_8identityENS4_23SM90_TMA_LOAD_MULTICASTES1E_vS1F_EENS_8epilogue10collective18CollectiveEpilogueINS1I_23Sm100TmaWarpSpecializedILi1ELi1ELi32ELb0ELb0EEEJSH_NS5_IJNSW_ISF_SC_EES1N_EEESI_SJ_SI_SJ_NS1I_6fusion15FusionCallbacksIS1M_NS1P_17LinearCombinationISI_fSI_fLNS_15FloatRoundStyleE2EEESH_S1O_JEEENS4_5SM1004TMEM4LOAD26SM100_TMEM_LOAD_16dp32b32xES14_NS15_INS16_ILi2ELi4ELi3EEES19_NSW_INS5_IJS1A_SF_EEENS5_IJSF_SC_EEEEEEENS4_39AutoVectorizingCopyWithAssumedAlignmentILi128EEENS4_14SM90_TMA_STOREES23_S25_S25_EEEvvEEEEvNT_6ParamsE)
        /*0044*/ 	.word	0x00000000
.L_29:


//--------------------- .nv.compat                --------------------------
	.section	.nv.compat,"",@"SHT_CUDA_COMPAT_INFO"
	.align	4
        /*0000*/ 	.byte	0x02, 0x09, 0x01, 0x00, 0x02, 0x02, 0x02, 0x00, 0x02, 0x05, 0x05, 0x00, 0x03, 0x07, 0x01, 0x01
        /*0010*/ 	.byte	0x02, 0x03, 0x01, 0x00, 0x02, 0x06, 0x01, 0x00, 0x04, 0x0b, 0x08, 0x00, 0x09, 0x00, 0x00, 0x00
        /*0020*/ 	.byte	0x00, 0x00, 0x00, 0x00


//--------------------- .nv.info._ZN7cutlass13device_kernelINS_4gemm6kernel13GemmUniversalIN4cute5tupleIJiiiiEEENS1_10collective13CollectiveMmaINS1_35MainloopSm100TmaUmmaWarpSpecializedILi13ELi2ELi4ENS5_IJNS4_1CILi4EEENSA_ILi1EEESC_EEEEENS5_IJNSA_ILi64EEESF_NSA_ILi128EEEEEENS_12float_e5m2_tENS5_IJlSC_lEEESI_SJ_NS4_8TiledMMAINS4_8MMA_AtomIJNS4_10MMA_TraitsINS4_19SM100_MMA_F8F6F4_SSEJSI_SI_fSF_SF_NS4_17integral_constantINS4_4UMMA5MajorELSQ_0EEESR_NSO_INSP_7ScaleInELSS_0EEEST_EEEEEENS4_6LayoutINS5_IJSC_SC_SC_EEENS5_IJNSA_ILi0EEESY_SY_EEEEENS5_IJNS4_10UnderscoreES11_S11_EEEEENS4_13SM90_TMA_LOADENS4_14ComposedLayoutINS4_7SwizzleILi3ELi4ELi3EEENS4_18smem_ptr_flag_bitsILi8EEENSW_INS5_IJNSA_ILi8EEESG_EEENS5_IJSG_SC_EEEEEEEvNS4_8identityENS4_23SM90_TMA_LOAD_MULTICASTES1E_vS1F_EENS_8epilogue10collective18CollectiveEpilogueINS1I_23Sm100TmaWarpSpecializedILi1ELi1ELi32ELb0ELb0EEEJSH_NS5_IJNSW_ISF_SC_EES1N_EEESI_SJ_SI_SJ_NS1I_6fusion15FusionCallbacksIS1M_NS1P_17LinearCombinationISI_fSI_fLNS_15FloatRoundStyleE2EEESH_S1O_JEEENS4_5SM1004TMEM4LOAD26SM100_TMEM_LOAD_16dp32b32xES14_NS15_INS16_ILi2ELi4ELi3EEES19_NSW_INS5_IJS1A_SF_EEENS5_IJSF_SC_EEEEEEENS4_39AutoVectorizingCopyWithAssumedAlignmentILi128EEENS4_14SM90_TMA_STOREES23_S25_S25_EEEvvEEEEvNT_6ParamsE --------------------------
	.section	.nv.info._ZN7cutlass13device_kernelINS_4gemm6kernel13GemmUniversalIN4cute5tupleIJiiiiEEENS1_10collective13CollectiveMmaINS1_35MainloopSm100TmaUmmaWarpSpecializedILi13ELi2ELi4ENS5_IJNS4_1CILi4EEENSA_ILi1EEESC_EEEEENS5_IJNSA_ILi64EEESF_NSA_ILi128EEEEEENS_12float_e5m2_tENS5_IJlSC_lEEESI_SJ_NS4_8TiledMMAINS4_8MMA_AtomIJNS4_10MMA_TraitsINS4_19SM100_MMA_F8F6F4_SSEJSI_SI_fSF_SF_NS4_17integral_constantINS4_4UMMA5MajorELSQ_0EEESR_NSO_INSP_7ScaleInELSS_0EEEST_EEEEEENS4_6LayoutINS5_IJSC_SC_SC_EEENS5_IJNSA_ILi0EEESY_SY_EEEEENS5_IJNS4_10UnderscoreES11_S11_EEEEENS4_13SM90_TMA_LOADENS4_14ComposedLayoutINS4_7SwizzleILi3ELi4ELi3EEENS4_18smem_ptr_flag_bitsILi8EEENSW_INS5_IJNSA_ILi8EEESG_EEENS5_IJSG_SC_EEEEEEEvNS4_8identityENS4_23SM90_TMA_LOAD_MULTICASTES1E_vS1F_EENS_8epilogue10collective18CollectiveEpilogueINS1I_23Sm100TmaWarpSpecializedILi1ELi1ELi32ELb0ELb0EEEJSH_NS5_IJNSW_ISF_SC_EES1N_EEESI_SJ_SI_SJ_NS1I_6fusion15FusionCallbacksIS1M_NS1P_17LinearCombinationISI_fSI_fLNS_15FloatRoundStyleE2EEESH_S1O_JEEENS4_5SM1004TMEM4LOAD26SM100_TMEM_LOAD_16dp32b32xES14_NS15_INS16_ILi2ELi4ELi3EEES19_NSW_INS5_IJS1A_SF_EEENS5_IJSF_SC_EEEEEEENS4_39AutoVectorizingCopyWithAssumedAlignmentILi128EEENS4_14SM90_TMA_STOREES23_S25_S25_EEEvvEEEEvNT_6ParamsE,"",@"SHT_CUDA_INFO"
	.sectionflags	@""
	.align	4


	//----- nvinfo : EIATTR_CUDA_API_VERSION
	.align		4
        /*0000*/ 	.byte	0x04, 0x37
        /*0002*/ 	.short	(.L_31 - .L_30)
.L_30:
        /*0004*/ 	.word	0x00000082


	//----- nvinfo : EIATTR_KPARAM_INFO
	.align		4
.L_31:
        /*0008*/ 	.byte	0x04, 0x17
        /*000a*/ 	.short	(.L_33 - .L_32)
.L_32:
        /*000c*/ 	.word	0x00000000
        /*0010*/ 	.short	0x0000
        /*0012*/ 	.short	0x0000
        /*0014*/ 	.byte	0x00, 0xf0, 0x01, 0x20


	//----- nvinfo : EIATTR_AT_ENTRY_FRAGMENTS
	.align		4
.L_33:
        /*0018*/ 	.byte	0x04, 0x4f
        /*001a*/ 	.short	(.L_35 - .L_34)


	//   ....[0]....
.L_34:
        /*001c*/ 	.word	0x00000006


	//----- nvinfo : EIATTR_RESERVED_SMEM_USED
	.align		4
.L_35:
        /*0020*/ 	.byte	0x01, 0x41
	.zero		2


	//----- nvinfo : EIATTR_SPARSE_MMA_MASK
	.align		4
        /*0024*/ 	.byte	0x03, 0x50
        /*0026*/ 	.short	0x0000


	//----- nvinfo : EIATTR_TCGEN05_1CTA_USED
	.align		4
        /*0028*/ 	.byte	0x01, 0x51
	.zero		2


	//----- nvinfo : EIATTR_MAXREG_COUNT
	.align		4
        /*002c*/ 	.byte	0x03, 0x1b
        /*002e*/ 	.short	0x00ff


	//----- nvinfo : EIATTR_NUM_BARRIERS
	.align		4
        /*0030*/ 	.byte	0x02, 0x4c
        /*0032*/ 	.byte	0x07
	.zero		1


	//----- nvinfo : EIATTR_EXTERNS
	.align		4
        /*0034*/ 	.byte	0x04, 0x0f
        /*0036*/ 	.short	(.L_37 - .L_36)


	//   ....[0]....
	.align		4
.L_36:
        /*0038*/ 	.word	index@(__assertfail)


	//----- nvinfo : EIATTR_MERCURY_ISA_VERSION
	.align		4
.L_37:
        /*003c*/ 	.byte	0x03, 0x5f
        /*003e*/ 	.short	0x0101


	//----- nvinfo : EIATTR_INT_WARP_WIDE_INSTR_OFFSETS
	.align		4
        /*0040*/ 	.byte	0x04, 0x31
        /*0042*/ 	.short	(.L_39 - .L_38)


	//   ....[0]....
.L_38:
        /*0044*/ 	.word	0x000042c0


	//   ....[1]....
        /*0048*/ 	.word	0x000042f0


	//   ....[2]....
        /*004c*/ 	.word	0x00004310


	//   ....[3]....
        /*0050*/ 	.word	0x00004ef0


	//   ....[4]....
        /*0054*/ 	.word	0x00004fa0


	//----- nvinfo : EIATTR_COOP_GROUP_MASK_REGIDS
	.align		4
.L_39:
        /*0058*/ 	.byte	0x04, 0x29
        /*005a*/ 	.short	(.L_41 - .L_40)


	//   ....[0]....
.L_40:
        /*005c*/ 	.word	0xffffffff


	//   ....[1]....
        /*0060*/ 	.word	0xffffffff


	//   ....[2]....
        /*0064*/ 	.word	0xffffffff


	//   ....[3]....
        /*0068*/ 	.word	0xffffffff


	//   ....[4]....
        /*006c*/ 	.word	0xffffffff


	//   ....[5]....
        /*0070*/ 	.word	0xffffffff


	//   ....[6]....
        /*0074*/ 	.word	0xffffffff


	//   ....[7]....
        /*0078*/ 	.word	0xffffffff


	//   ....[8]....
        /*007c*/ 	.word	0xffffffff


	//   ....[9]....
        /*0080*/ 	.word	0xffffffff


	//   ....[10]....
        /*0084*/ 	.word	0xffffffff


	//   ....[11]....
        /*0088*/ 	.word	0xffffffff


	//   ....[12]....
        /*008c*/ 	.word	0xffffffff


	//   ....[13]....
        /*0090*/ 	.word	0xffffffff


	//----- nvinfo : EIATTR_COOP_GROUP_INSTR_OFFSETS
	.align		4
.L_41:
        /*0094*/ 	.byte	0x04, 0x28
        /*0096*/ 	.short	(.L_43 - .L_42)


	//   ....[0]....
.L_42:
        /*0098*/ 	.word	0x00000080


	//   ....[1]....
        /*009c*/ 	.word	0x000004e0


	//   ....[2]....
        /*00a0*/ 	.word	0x000007c0


	//   ....[3]....
        /*00a4*/ 	.word	0x00000900


	//   ....[4]....
        /*00a8*/ 	.word	0x00000a00


	//   ....[5]....
        /*00ac*/ 	.word	0x00000b70


	//   ....[6]....
        /*00b0*/ 	.word	0x00000d10


	//   ....[7]....
        /*00b4*/ 	.word	0x00000ed0


	//   ....[8]....
        /*00b8*/ 	.word	0x00002100


	//   ....[9]....
        /*00bc*/ 	.word	0x000034b0


	//   ....[10]....
        /*00c0*/ 	.word	0x000036c0


	//   ....[11]....
        /*00c4*/ 	.word	0x000036f0


	//   ....[12]....
        /*00c8*/ 	.word	0x000041a0


	//   ....[13]....
        /*00cc*/ 	.word	0x000043d0


	//----- nvinfo : EIATTR_VRC_CTA_INIT_COUNT
	.align		4
.L_43:
        /*00d0*/ 	.byte	0x02, 0x4a
        /*00d2*/ 	.byte	0x80
	.zero		1


	//----- nvinfo : EIATTR_SYSCALL_OFFSETS
	.align		4
        /*00d4*/ 	.byte	0x04, 0x46
        /*00d6*/ 	.short	(.L_45 - .L_44)


	//   ....[0]....
.L_44:
        /*00d8*/ 	.word	0x00005b10


	//   ....[1]....
        /*00dc*/ 	.word	0x00005c50


	//   ....[2]....
        /*00e0*/ 	.word	0x000063d0


	//----- nvinfo : EIATTR_MBARRIER_INSTR_OFFSETS
	.align		4
.L_45:
        /*00e4*/ 	.byte	0x04, 0x39
        /*00e6*/ 	.short	(.L_47 - .L_46)


	//   ....[0]....
.L_46:
        /*00e8*/ 	.word	0x00000600
        /*00ec*/ 	.word	0x000000ff
        /*00f0*/ 	.word	0x00000000
        /*00f4*/ 	.short	0x0100
        /*00f6*/ 	.byte	0x04
	.zero		1


	//   ....[1]....
        /*00f8*/ 	.word	0x00000610
        /*00fc*/ 	.word	0x000000ff
        /*0100*/ 	.word	0x00000068
        /*0104*/ 	.short	0x0100
        /*0106*/ 	.byte	0x04
	.zero		1


	//   ....[2]....
        /*0108*/ 	.word	0x00000620
        /*010c*/ 	.word	0x000000ff
        /*0110*/ 	.word	0x00000008
        /*0114*/ 	.short	0x0100
        /*0116*/ 	.byte	0x04
	.zero		1


	//   ....[3]....
        /*0118*/ 	.word	0x00000630
        /*011c*/ 	.word	0x000000ff
        /*0120*/ 	.word	0x00000070
        /*0124*/ 	.short	0x0100
        /*0126*/ 	.byte	0x04
	.zero		1


	//   ....[4]....
        /*0128*/ 	.word	0x00000640
        /*012c*/ 	.word	0x000000ff
        /*0130*/ 	.word	0x00000010
        /*0134*/ 	.short	0x0100
        /*0136*/ 	.byte	0x04
	.zero		1


	//   ....[5]....
        /*0138*/ 	.word	0x00000650
        /*013c*/ 	.word	0x000000ff
        /*0140*/ 	.word	0x00000078
        /*0144*/ 	.short	0x0100
        /*0146*/ 	.byte	0x04
	.zero		1


	//   ....[6]....
        /*0148*/ 	.word	0x00000660
        /*014c*/ 	.word	0x000000ff
        /*0150*/ 	.word	0x00000018
        /*0154*/ 	.short	0x0100
        /*0156*/ 	.byte	0x04
	.zero		1


	//   ....[7]....
        /*0158*/ 	.word	0x00000670
        /*015c*/ 	.word	0x000000ff
        /*0160*/ 	.word	0x00000080
        /*0164*/ 	.short	0x0100
        /*0166*/ 	.byte	0x04
	.zero		1


	//   ....[8]....
        /*0168*/ 	.word	0x00000680
        /*016c*/ 	.word	0x000000ff
        /*0170*/ 	.word	0x00000020
        /*0174*/ 	.short	0x0100
        /*0176*/ 	.byte	0x04
	.zero		1


	//   ....[9]....
        /*0178*/ 	.word	0x00000690
        /*017c*/ 	.word	0x000000ff
        /*0180*/ 	.word	0x00000088
        /*0184*/ 	.short	0x0100
        /*0186*/ 	.byte	0x04
	.zero		1


	//   ....[10]....
        /*0188*/ 	.word	0x000006a0
        /*018c*/ 	.word	0x000000ff
        /*0190*/ 	.word	0x00000028
        /*0194*/ 	.short	0x0100
        /*0196*/ 	.byte	0x04
	.zero		1


	//   ....[11]....
        /*0198*/ 	.word	0x000006b0
        /*019c*/ 	.word	0x000000ff
        /*01a0*/ 	.word	0x00000090
        /*01a4*/ 	.short	0x0100
        /*01a6*/ 	.byte	0x04
	.zero		1


	//   ....[12]....
        /*01a8*/ 	.word	0x000006c0
        /*01ac*/ 	.word	0x000000ff
        /*01b0*/ 	.word	0x00000030
        /*01b4*/ 	.short	0x0100
        /*01b6*/ 	.byte	0x04
	.zero		1


	//   ....[13]....
        /*01b8*/ 	.word	0x000006d0
        /*01bc*/ 	.word	0x000000ff
        /*01c0*/ 	.word	0x00000098
        /*01c4*/ 	.short	0x0100
        /*01c6*/ 	.byte	0x04
	.zero		1


	//   ....[14]....
        /*01c8*/ 	.word	0x000006e0
        /*01cc*/ 	.word	0x000000ff
        /*01d0*/ 	.word	0x00000038
        /*01d4*/ 	.short	0x0100
        /*01d6*/ 	.byte	0x04
	.zero		1


	//   ....[15]....
        /*01d8*/ 	.word	0x000006f0
        /*01dc*/ 	.word	0x000000ff
        /*01e0*/ 	.word	0x000000a0
        /*01e4*/ 	.short	0x0100
        /*01e6*/ 	.byte	0x04
	.zero		1


	//   ....[16]....
        /*01e8*/ 	.word	0x00000700
        /*01ec*/ 	.word	0x000000ff
        /*01f0*/ 	.word	0x00000040
        /*01f4*/ 	.short	0x0100
        /*01f6*/ 	.byte	0x04
	.zero		1


	//   ....[17]....
        /*01f8*/ 	.word	0x00000710
        /*01fc*/ 	.word	0x000000ff
        /*0200*/ 	.word	0x000000a8
        /*0204*/ 	.short	0x0100
        /*0206*/ 	.byte	0x04
	.zero		1


	//   ....[18]....
        /*0208*/ 	.word	0x00000720
        /*020c*/ 	.word	0x000000ff
        /*0210*/ 	.word	0x00000048
        /*0214*/ 	.short	0x0100
        /*0216*/ 	.byte	0x04
	.zero		1


	//   ....[19]....
        /*0218*/ 	.word	0x00000730
        /*021c*/ 	.word	0x000000ff
        /*0220*/ 	.word	0x000000b0
        /*0224*/ 	.short	0x0100
        /*0226*/ 	.byte	0x04
	.zero		1


	//   ....[20]....
        /*0228*/ 	.word	0x00000740
        /*022c*/ 	.word	0x000000ff
        /*0230*/ 	.word	0x00000050
        /*0234*/ 	.short	0x0100
        /*0236*/ 	.byte	0x04
	.zero		1


	//   ....[21]....
        /*0238*/ 	.word	0x00000750
        /*023c*/ 	.word	0x000000ff
        /*0240*/ 	.word	0x000000b8
        /*0244*/ 	.short	0x0100
        /*0246*/ 	.byte	0x04
	.zero		1


	//   ....[22]....
        /*0248*/ 	.word	0x00000760
        /*024c*/ 	.word	0x000000ff
        /*0250*/ 	.word	0x00000058
        /*0254*/ 	.short	0x0100
        /*0256*/ 	.byte	0x04
	.zero		1


	//   ....[23]....
        /*0258*/ 	.word	0x00000770
        /*025c*/ 	.word	0x000000ff
        /*0260*/ 	.word	0x000000c0
        /*0264*/ 	.short	0x0100
        /*0266*/ 	.byte	0x04
	.zero		1


	//   ....[24]....
        /*0268*/ 	.word	0x00000780
        /*026c*/ 	.word	0x000000ff
        /*0270*/ 	.word	0x00000060
        /*0274*/ 	.short	0x0100
        /*0276*/ 	.byte	0x04
	.zero		1


	//   ....[25]....
        /*0278*/ 	.word	0x00000790
        /*027c*/ 	.word	0x000000ff
        /*0280*/ 	.word	0x000000c8
        /*0284*/ 	.short	0x0100
        /*0286*/ 	.byte	0x04
	.zero		1


	//   ....[26]....
        /*0288*/ 	.word	0x000008d0
        /*028c*/ 	.word	0x000000ff
        /*0290*/ 	.word	0x000000d0
        /*0294*/ 	.short	0x0100
        /*0296*/ 	.byte	0x04
	.zero		1


	//   ....[27]....
        /*0298*/ 	.word	0x000008e0
        /*029c*/ 	.word	0x000000ff
        /*02a0*/ 	.word	0x000000d8
        /*02a4*/ 	.short	0x0100
        /*02a6*/ 	.byte	0x04
	.zero		1


	//   ....[28]....
        /*02a8*/ 	.word	0x000009d0
        /*02ac*/ 	.word	0x000000ff
        /*02b0*/ 	.word	0x000000e0
        /*02b4*/ 	.short	0x0100
        /*02b6*/ 	.byte	0x06
	.zero		1


	//   ....[29]....
        /*02b8*/ 	.word	0x000009e0
        /*02bc*/ 	.word	0x000000ff
        /*02c0*/ 	.word	0x000000e8
        /*02c4*/ 	.short	0x0100
        /*02c6*/ 	.byte	0x06
	.zero		1


	//   ....[30]....
        /*02c8*/ 	.word	0x00000b20
        /*02cc*/ 	.word	0x000000ff
        /*02d0*/ 	.word	0x000000f0
        /*02d4*/ 	.short	0x0100
        /*02d6*/ 	.byte	0x06
	.zero		1


	//   ....[31]....
        /*02d8*/ 	.word	0x00000b30
        /*02dc*/ 	.word	0x000000ff
        /*02e0*/ 	.word	0x00000100
        /*02e4*/ 	.short	0x0100
        /*02e6*/ 	.byte	0x06
	.zero		1


	//   ....[32]....
        /*02e8*/ 	.word	0x00000b40
        /*02ec*/ 	.word	0x000000ff
        /*02f0*/ 	.word	0x000000f8
        /*02f4*/ 	.short	0x0100
        /*02f6*/ 	.byte	0x06
	.zero		1


	//   ....[33]....
        /*02f8*/ 	.word	0x00000b50
        /*02fc*/ 	.word	0x000000ff
        /*0300*/ 	.word	0x00000108
        /*0304*/ 	.short	0x0100
        /*0306*/ 	.byte	0x06
	.zero		1


	//   ....[34]....
        /*0308*/ 	.word	0x00000c80
        /*030c*/ 	.word	0x000000ff
        /*0310*/ 	.word	0x00000110
        /*0314*/ 	.short	0x0100
        /*0316*/ 	.byte	0x04
	.zero		1


	//   ....[35]....
        /*0318*/ 	.word	0x00000c90
        /*031c*/ 	.word	0x000000ff
        /*0320*/ 	.word	0x00000130
        /*0324*/ 	.short	0x0100
        /*0326*/ 	.byte	0x04
	.zero		1


	//   ....[36]....
        /*0328*/ 	.word	0x00000ca0
        /*032c*/ 	.word	0x000000ff
        /*0330*/ 	.word	0x00000118
        /*0334*/ 	.short	0x0100
        /*0336*/ 	.byte	0x04
	.zero		1


	//   ....[37]....
        /*0338*/ 	.word	0x00000cb0
        /*033c*/ 	.word	0x000000ff
        /*0340*/ 	.word	0x00000138
        /*0344*/ 	.short	0x0100
        /*0346*/ 	.byte	0x04
	.zero		1


	//   ....[38]....
        /*0348*/ 	.word	0x00000cc0
        /*034c*/ 	.word	0x000000ff
        /*0350*/ 	.word	0x00000120
        /*0354*/ 	.short	0x0100
        /*0356*/ 	.byte	0x04
	.zero		1


	//   ....[39]....
        /*0358*/ 	.word	0x00000cd0
        /*035c*/ 	.word	0x000000ff
        /*0360*/ 	.word	0x00000140
        /*0364*/ 	.short	0x0100
        /*0366*/ 	.byte	0x04
	.zero		1


	//   ....[40]....
        /*0368*/ 	.word	0x00000ce0
        /*036c*/ 	.word	0x000000ff
        /*0370*/ 	.word	0x00000128
        /*0374*/ 	.short	0x0100
        /*0376*/ 	.byte	0x04
	.zero		1


	//   ....[41]....
        /*0378*/ 	.word	0x00000cf0
        /*037c*/ 	.word	0x000000ff
        /*0380*/ 	.word	0x00000148
        /*0384*/ 	.short	0x0100
        /*0386*/ 	.byte	0x04
	.zero		1


	//   ....[42]....
        /*0388*/ 	.word	0x00000de0
        /*038c*/ 	.word	0x000000ff
        /*0390*/ 	.word	0x00000150
        /*0394*/ 	.short	0x0100
        /*0396*/ 	.byte	0x04
	.zero		1


	//   ....[43]....
        /*0398*/ 	.word	0x00000df0
        /*039c*/ 	.word	0x000000ff
        /*03a0*/ 	.word	0x00000160
        /*03a4*/ 	.short	0x0100
        /*03a6*/ 	.byte	0x04
	.zero		1


	//   ....[44]....
        /*03a8*/ 	.word	0x00000e00
        /*03ac*/ 	.word	0x000000ff
        /*03b0*/ 	.word	0x00000158
        /*03b4*/ 	.short	0x0100
        /*03b6*/ 	.byte	0x04
	.zero		1


	//   ....[45]....
        /*03b8*/ 	.word	0x00000e10
        /*03bc*/ 	.word	0x000000ff
        /*03c0*/ 	.word	0x00000168
        /*03c4*/ 	.short	0x0100
        /*03c6*/ 	.byte	0x04
	.zero		1


	//   ....[46]....
        /*03c8*/ 	.word	0x00001980
        /*03cc*/ 	.word	0x00000000
        /*03d0*/ 	.word	0x00000160
        /*03d4*/ 	.short	0x010a
        /*03d6*/ 	.byte	0xff
	.zero		1


	//   ....[47]....
        /*03d8*/ 	.word	0x000019b0
        /*03dc*/ 	.word	0x00000000
        /*03e0*/ 	.word	0x00000150
        /*03e4*/ 	.short	0x0101
        /*03e6*/ 	.byte	0xff
	.zero		1


	//   ....[48]....
        /*03e8*/ 	.word	0x00001a80
        /*03ec*/ 	.word	0x000000ff
        /*03f0*/ 	.word	0x00000068
        /*03f4*/ 	.short	0x010a
        /*03f6*/ 	.byte	0x04
	.zero		1


	//   ....[49]....
        /*03f8*/ 	.word	0x00001b00
        /*03fc*/ 	.word	0x000000ff
        /*0400*/ 	.word	0x00000068
        /*0404*/ 	.short	0x010a
        /*0406*/ 	.byte	0x21
	.zero		1


	//   ....[50]....
        /*0408*/ 	.word	0x00001c90
        /*040c*/ 	.word	0x000000ff
        /*0410*/ 	.word	0x00000068
        /*0414*/ 	.short	0x010a
        /*0416*/ 	.byte	0x08
	.zero		1


	//   ....[51]....
        /*0418*/ 	.word	0x00001db0
        /*041c*/ 	.word	0x000000ff
        /*0420*/ 	.word	0x000000e8
        /*0424*/ 	.short	0x0101
        /*0426*/ 	.byte	0x06
	.zero		1


	//   ....[52]....
        /*0428*/ 	.word	0x00001dd0
        /*042c*/ 	.word	0x000000ff
        /*0430*/ 	.word	0x00000068
        /*0434*/ 	.short	0x010a
        /*0436*/ 	.byte	0x04
	.zero		1


	//   ....[53]....
        /*0438*/ 	.word	0x00001e50
        /*043c*/ 	.word	0x000000ff
        /*0440*/ 	.word	0x00000068
        /*0444*/ 	.short	0x010a
        /*0446*/ 	.byte	0x11
	.zero		1


	//   ....[54]....
        /*0448*/ 	.word	0x00002060
        /*044c*/ 	.word	0x000000ff
        /*0450*/ 	.word	0x00000068
        /*0454*/ 	.short	0x010a
        /*0456*/ 	.byte	0x07
	.zero		1


	//   ....[55]....
        /*0458*/ 	.word	0x00002130
        /*045c*/ 	.word	0x00000003
        /*0460*/ 	.word	0x000000f0
        /*0464*/ 	.short	0x010a
        /*0466*/ 	.byte	0xff
	.zero		1


	//   ....[56]....
        /*0468*/ 	.word	0x00002280
        /*046c*/ 	.word	0x00000000
        /*0470*/ 	.word	0x00000000
        /*0474*/ 	.short	0x0101
        /*0476*/ 	.byte	0xff
	.zero		1


	//   ....[57]....
        /*0478*/ 	.word	0x00002820
        /*047c*/ 	.word	0x000000ff
        /*0480*/ 	.word	0x00000000
        /*0484*/ 	.short	0x010a
        /*0486*/ 	.byte	0x04
	.zero		1


	//   ....[58]....
        /*0488*/ 	.word	0x000028b0
        /*048c*/ 	.word	0x000000ff
        /*0490*/ 	.word	0x00000000
        /*0494*/ 	.short	0x010a
        /*0496*/ 	.byte	0x05
	.zero		1


	//   ....[59]....
        /*0498*/ 	.word	0x00002940
        /*049c*/ 	.word	0x000000ff
        /*04a0*/ 	.word	0x00000000
        /*04a4*/ 	.short	0x010a
        /*04a6*/ 	.byte	0x05
	.zero		1


	//   ....[60]....
        /*04a8*/ 	.word	0x000029d0
        /*04ac*/ 	.word	0x000000ff
        /*04b0*/ 	.word	0x00000000
        /*04b4*/ 	.short	0x010a
        /*04b6*/ 	.byte	0x05
	.zero		1


	//   ....[61]....
        /*04b8*/ 	.word	0x00002a60
        /*04bc*/ 	.word	0x000000ff
        /*04c0*/ 	.word	0x00000000
        /*04c4*/ 	.short	0x010a
        /*04c6*/ 	.byte	0x05
	.zero		1


	//   ....[62]....
        /*04c8*/ 	.word	0x00002af0
        /*04cc*/ 	.word	0x000000ff
        /*04d0*/ 	.word	0x00000000
        /*04d4*/ 	.short	0x010a
        /*04d6*/ 	.byte	0x05
	.zero		1


	//   ....[63]....
        /*04d8*/ 	.word	0x00002b80
        /*04dc*/ 	.word	0x000000ff
        /*04e0*/ 	.word	0x00000000
        /*04e4*/ 	.short	0x010a
        /*04e6*/ 	.byte	0x05
	.zero		1


	//   ....[64]....
        /*04e8*/ 	.word	0x00002c10
        /*04ec*/ 	.word	0x000000ff
        /*04f0*/ 	.word	0x00000000
        /*04f4*/ 	.short	0x010a
        /*04f6*/ 	.byte	0x05
	.zero		1


	//   ....[65]....
        /*04f8*/ 	.word	0x00002ca0
        /*04fc*/ 	.word	0x000000ff
        /*0500*/ 	.word	0x00000000
        /*0504*/ 	.short	0x010a
        /*0506*/ 	.byte	0x05
	.zero		1


	//   ....[66]....
        /*0508*/ 	.word	0x00002d30
        /*050c*/ 	.word	0x000000ff
        /*0510*/ 	.word	0x00000000
        /*0514*/ 	.short	0x010a
        /*0516*/ 	.byte	0x05
	.zero		1


	//   ....[67]....
        /*0518*/ 	.word	0x00002dc0
        /*051c*/ 	.word	0x000000ff
        /*0520*/ 	.word	0x00000000
        /*0524*/ 	.short	0x010a
        /*0526*/ 	.byte	0x05
	.zero		1


	//   ....[68]....
        /*0528*/ 	.word	0x00002e50
        /*052c*/ 	.word	0x000000ff
        /*0530*/ 	.word	0x00000000
        /*0534*/ 	.short	0x010a
        /*0536*/ 	.byte	0x05
	.zero		1


	//   ....[69]....
        /*0538*/ 	.word	0x00002ef0
        /*053c*/ 	.word	0x00000000
        /*0540*/ 	.word	0x00000000
        /*0544*/ 	.short	0x010a
        /*0546*/ 	.byte	0xff
	.zero		1


	//   ....[70]....
        /*0548*/ 	.word	0x00003010
        /*054c*/ 	.word	0x00000002
        /*0550*/ 	.word	0x00000150
        /*0554*/ 	.short	0x010a
        /*0556*/ 	.byte	0xff
	.zero		1


	//   ....[71]....
        /*0558*/ 	.word	0x00003080
        /*055c*/ 	.word	0x00000002
        /*0560*/ 	.word	0x00000000
        /*0564*/ 	.short	0x0101
        /*0566*/ 	.byte	0xff
	.zero		1


	//   ....[72]....
        /*0568*/ 	.word	0x000030a0
        /*056c*/ 	.word	0x000000ff
        /*0570*/ 	.word	0x00000100
        /*0574*/ 	.short	0x010a
        /*0576*/ 	.byte	0x04
	.zero		1


	//   ....[73]....
        /*0578*/ 	.word	0x000031c0
        /*057c*/ 	.word	0x00000002
        /*0580*/ 	.word	0x000000f0
        /*0584*/ 	.short	0x010a
        /*0586*/ 	.byte	0xff
	.zero		1


	//   ....[74]....
        /*0588*/ 	.word	0x000032c0
        /*058c*/ 	.word	0x00000002
        /*0590*/ 	.word	0x00000000
        /*0594*/ 	.short	0x0101
        /*0596*/ 	.byte	0xff
	.zero		1


	//   ....[75]....
        /*0598*/ 	.word	0x00003350
        /*059c*/ 	.word	0x000000ff
        /*05a0*/ 	.word	0x00000100
        /*05a4*/ 	.short	0x0106
        /*05a6*/ 	.byte	0x04
	.zero		1


	//   ....[76]....
        /*05a8*/ 	.word	0x00003370
        /*05ac*/ 	.word	0x000000ff
        /*05b0*/ 	.word	0x00000100
        /*05b4*/ 	.short	0x010a
        /*05b6*/ 	.byte	0x04
	.zero		1


	//   ....[77]....
        /*05b8*/ 	.word	0x00003400
        /*05bc*/ 	.word	0x000000ff
        /*05c0*/ 	.word	0x00000100
        /*05c4*/ 	.short	0x0106
        /*05c6*/ 	.byte	0x07
	.zero		1


	//   ....[78]....
        /*05c8*/ 	.word	0x00003440
        /*05cc*/ 	.word	0x00000000
        /*05d0*/ 	.word	0x00000100
        /*05d4*/ 	.short	0x010a
        /*05d6*/ 	.byte	0xff
	.zero		1


	//   ....[79]....
        /*05d8*/ 	.word	0x00003990
        /*05dc*/ 	.word	0x00000000
        /*05e0*/ 	.word	0x000000f0
        /*05e4*/ 	.short	0x010a
        /*05e6*/ 	.byte	0xff
	.zero		1


	//   ....[80]....
        /*05e8*/ 	.word	0x00003a90
        /*05ec*/ 	.word	0x00000003
        /*05f0*/ 	.word	0x00000000
        /*05f4*/ 	.short	0x0101
        /*05f6*/ 	.byte	0xff
	.zero		1


	//   ....[81]....
        /*05f8*/ 	.word	0x00003aa0
        /*05fc*/ 	.word	0x000000ff
        /*0600*/ 	.word	0x00000000
        /*0604*/ 	.short	0x010a
        /*0606*/ 	.byte	0x04
	.zero		1


	//   ....[82]....
        /*0608*/ 	.word	0x00003b20
        /*060c*/ 	.word	0x000000ff
        /*0610*/ 	.word	0x00000130
        /*0614*/ 	.short	0x010a
        /*0616*/ 	.byte	0x1f
	.zero		1


	//   ....[83]....
        /*0618*/ 	.word	0x00003c00
        /*061c*/ 	.word	0x000000ff
        /*0620*/ 	.word	0x00000000
        /*0624*/ 	.short	0x010a
        /*0626*/ 	.byte	0x05
	.zero		1


	//   ....[84]....
        /*0628*/ 	.word	0x00003d40
        /*062c*/ 	.word	0x000000ff
        /*0630*/ 	.word	0x00000000
        /*0634*/ 	.short	0x010a
        /*0636*/ 	.byte	0x04
	.zero		1


	//   ....[85]....
        /*0638*/ 	.word	0x00003fd0
        /*063c*/ 	.word	0x000000ff
        /*0640*/ 	.word	0x00000000
        /*0644*/ 	.short	0x010a
        /*0646*/ 	.byte	0x04
	.zero		1


	//   ....[86]....
        /*0648*/ 	.word	0x00004060
        /*064c*/ 	.word	0x000000ff
        /*0650*/ 	.word	0x00000000
        /*0654*/ 	.short	0x010a
        /*0656*/ 	.byte	0x05
	.zero		1


	//   ....[87]....
        /*0658*/ 	.word	0x000040f0
        /*065c*/ 	.word	0x000000ff
        /*0660*/ 	.word	0x00000000
        /*0664*/ 	.short	0x010a
        /*0666*/ 	.byte	0x05
	.zero		1


	//   ....[88]....
        /*0668*/ 	.word	0x00004180
        /*066c*/ 	.word	0x000000ff
        /*0670*/ 	.word	0x00000000
        /*0674*/ 	.short	0x010a
        /*0676*/ 	.byte	0x04
	.zero		1


	//   ....[89]....
        /*0678*/ 	.word	0x00004670
        /*067c*/ 	.word	0x00000003
        /*0680*/ 	.word	0x000000f0
        /*0684*/ 	.short	0x010a
        /*0686*/ 	.byte	0xff
	.zero		1


	//   ....[90]....
        /*0688*/ 	.word	0x000047e0
        /*068c*/ 	.word	0x00000000
        /*0690*/ 	.word	0x00000000
        /*0694*/ 	.short	0x0101
        /*0696*/ 	.byte	0xff
	.zero		1


	//   ....[91]....
        /*0698*/ 	.word	0x00004ca0
        /*069c*/ 	.word	0x000000ff
        /*06a0*/ 	.word	0x000000e8
        /*06a4*/ 	.short	0x010a
        /*06a6*/ 	.byte	0x11
	.zero		1


	//   ....[92]....
        /*06a8*/ 	.word	0x00004e30
        /*06ac*/ 	.word	0x000000ff
        /*06b0*/ 	.word	0x000000d8
        /*06b4*/ 	.short	0x010a
        /*06b6*/ 	.byte	0x11
	.zero		1


	//   ....[93]....
        /*06b8*/ 	.word	0x00005040
        /*06bc*/ 	.word	0x000000ff
        /*06c0*/ 	.word	0x000000d0
        /*06c4*/ 	.short	0x010b
        /*06c6*/ 	.byte	0x11
	.zero		1


	//   ....[94]....
        /*06c8*/ 	.word	0x00005050
        /*06cc*/ 	.word	0x000000ff
        /*06d0*/ 	.word	0x00000000
        /*06d4*/ 	.short	0x0101
        /*06d6*/ 	.byte	0x30
	.zero		1


	//   ....[95]....
        /*06d8*/ 	.word	0x00005090
        /*06dc*/ 	.word	0x00000000
        /*06e0*/ 	.word	0x000000d8
        /*06e4*/ 	.short	0x010a
        /*06e6*/ 	.byte	0xff
	.zero		1


	//   ....[96]....
        /*06e8*/ 	.word	0x000053d0
        /*06ec*/ 	.word	0x00000003
        /*06f0*/ 	.word	0x000000f0
        /*06f4*/ 	.short	0x010a
        /*06f6*/ 	.byte	0xff
	.zero		1


	//   ....[97]....
        /*06f8*/ 	.word	0x00005550
        /*06fc*/ 	.word	0x00000000
        /*0700*/ 	.word	0x00000000
        /*0704*/ 	.short	0x0101
        /*0706*/ 	.byte	0xff
	.zero		1


	//   ....[98]....
        /*0708*/ 	.word	0x00005fb0
        /*070c*/ 	.word	0x000000ff
        /*0710*/ 	.word	0x000000d0
        /*0714*/ 	.short	0x010a
        /*0716*/ 	.byte	0x2c
	.zero		1


	//   ....[99]....
        /*0718*/ 	.word	0x00005fc0
        /*071c*/ 	.word	0x00000016
        /*0720*/ 	.word	0x00000110
        /*0724*/ 	.short	0x010a
        /*0726*/ 	.byte	0xff
	.zero		1


	//   ....[100]....
        /*0728*/ 	.word	0x00006170
        /*072c*/ 	.word	0x000000ff
        /*0730*/ 	.word	0x000000d0
        /*0734*/ 	.short	0x010a
        /*0736*/ 	.byte	0x2c
	.zero		1


	//   ....[101]....
        /*0738*/ 	.word	0x00006250
        /*073c*/ 	.word	0x000000ff
        /*0740*/ 	.word	0x00000000
        /*0744*/ 	.short	0x0101
        /*0746*/ 	.byte	0x04
	.zero		1


	//   ....[102]....
        /*0748*/ 	.word	0x000062b0
        /*074c*/ 	.word	0x00000016
        /*0750*/ 	.word	0x00000110
        /*0754*/ 	.short	0x010a
        /*0756*/ 	.byte	0xff
	.zero		1


	//   ....[103]....
        /*0758*/ 	.word	0x00006620
        /*075c*/ 	.word	0x000000ff
        /*0760*/ 	.word	0x00000000
        /*0764*/ 	.short	0x0101
        /*0766*/ 	.byte	0x04
	.zero		1


	//   ....[104]....
        /*0768*/ 	.word	0x00006f00
        /*076c*/ 	.word	0x00000000
        /*0770*/ 	.word	0x00000160
        /*0774*/ 	.short	0x010a
        /*0776*/ 	.byte	0xff
	.zero		1


	//   ....[105]....
        /*0778*/ 	.word	0x00006f60
        /*077c*/ 	.word	0x00000000
        /*0780*/ 	.word	0x00000068
        /*0784*/ 	.short	0x010a
        /*0786*/ 	.byte	0xff
	.zero		1


	//   ....[106]....
        /*0788*/ 	.word	0x00006fc0
        /*078c*/ 	.word	0x00000000
        /*0790*/ 	.word	0x00000068
        /*0794*/ 	.short	0x010a
        /*0796*/ 	.byte	0xff
	.zero		1


	//   ....[107]....
        /*0798*/ 	.word	0x00007010
        /*079c*/ 	.word	0x00000003
        /*07a0*/ 	.word	0x000000f0
        /*07a4*/ 	.short	0x010a
        /*07a6*/ 	.byte	0xff
	.zero		1


	//   ....[108]....
        /*07a8*/ 	.word	0x00007070
        /*07ac*/ 	.word	0x00000000
        /*07b0*/ 	.word	0x00000000
        /*07b4*/ 	.short	0x010a
        /*07b6*/ 	.byte	0xff
	.zero		1


	//   ....[109]....
        /*07b8*/ 	.word	0x000070d0
        /*07bc*/ 	.word	0x00000000
        /*07c0*/ 	.word	0x00000000
        /*07c4*/ 	.short	0x010a
        /*07c6*/ 	.byte	0xff
	.zero		1


	//   ....[110]....
        /*07c8*/ 	.word	0x00007130
        /*07cc*/ 	.word	0x00000000
        /*07d0*/ 	.word	0x00000000
        /*07d4*/ 	.short	0x010a
        /*07d6*/ 	.byte	0xff
	.zero		1


	//   ....[111]....
        /*07d8*/ 	.word	0x00007190
        /*07dc*/ 	.word	0x00000000
        /*07e0*/ 	.word	0x00000000
        /*07e4*/ 	.short	0x010a
        /*07e6*/ 	.byte	0xff
	.zero		1


	//   ....[112]....
        /*07e8*/ 	.word	0x000071f0
        /*07ec*/ 	.word	0x00000000
        /*07f0*/ 	.word	0x00000000
        /*07f4*/ 	.short	0x010a
        /*07f6*/ 	.byte	0xff
	.zero		1


	//   ....[113]....
        /*07f8*/ 	.word	0x00007250
        /*07fc*/ 	.word	0x00000000
        /*0800*/ 	.word	0x00000000
        /*0804*/ 	.short	0x010a
        /*0806*/ 	.byte	0xff
	.zero		1


	//   ....[114]....
        /*0808*/ 	.word	0x000072b0
        /*080c*/ 	.word	0x00000000
        /*0810*/ 	.word	0x00000000
        /*0814*/ 	.short	0x010a
        /*0816*/ 	.byte	0xff
	.zero		1


	//   ....[115]....
        /*0818*/ 	.word	0x00007310
        /*081c*/ 	.word	0x00000000
        /*0820*/ 	.word	0x00000000
        /*0824*/ 	.short	0x010a
        /*0826*/ 	.byte	0xff
	.zero		1


	//   ....[116]....
        /*0828*/ 	.word	0x00007370
        /*082c*/ 	.word	0x00000000
        /*0830*/ 	.word	0x00000000
        /*0834*/ 	.short	0x010a
        /*0836*/ 	.byte	0xff
	.zero		1


	//   ....[117]....
        /*0838*/ 	.word	0x000073d0
        /*083c*/ 	.word	0x00000000
        /*0840*/ 	.word	0x00000000
        /*0844*/ 	.short	0x010a
        /*0846*/ 	.byte	0xff
	.zero		1


	//   ....[118]....
        /*0848*/ 	.word	0x00007430
        /*084c*/ 	.word	0x00000000
        /*0850*/ 	.word	0x00000000
        /*0854*/ 	.short	0x010a
        /*0856*/ 	.byte	0xff
	.zero		1


	//   ....[119]....
        /*0858*/ 	.word	0x00007490
        /*085c*/ 	.word	0x00000000
        /*0860*/ 	.word	0x00000000
        /*0864*/ 	.short	0x010a
        /*0866*/ 	.byte	0xff
	.zero		1


	//   ....[120]....
        /*0868*/ 	.word	0x000074e0
        /*086c*/ 	.word	0x00000002
        /*0870*/ 	.word	0x00000150
        /*0874*/ 	.short	0x010a
        /*0876*/ 	.byte	0xff
	.zero		1


	//   ....[121]....
        /*0878*/ 	.word	0x00007540
        /*087c*/ 	.word	0x00000002
        /*0880*/ 	.word	0x00000100
        /*0884*/ 	.short	0x010a
        /*0886*/ 	.byte	0xff
	.zero		1


	//   ....[122]....
        /*0888*/ 	.word	0x00007590
        /*088c*/ 	.word	0x00000002
        /*0890*/ 	.word	0x000000f0
        /*0894*/ 	.short	0x010a
        /*0896*/ 	.byte	0xff
	.zero		1


	//   ....[123]....
        /*0898*/ 	.word	0x000075f0
        /*089c*/ 	.word	0x00000000
        /*08a0*/ 	.word	0x00000100
        /*08a4*/ 	.short	0x010a
        /*08a6*/ 	.byte	0xff
	.zero		1


	//   ....[124]....
        /*08a8*/ 	.word	0x00007640
        /*08ac*/ 	.word	0x00000000
        /*08b0*/ 	.word	0x000000f0
        /*08b4*/ 	.short	0x010a
        /*08b6*/ 	.byte	0xff
	.zero		1


	//   ....[125]....
        /*08b8*/ 	.word	0x000076a0
        /*08bc*/ 	.word	0x00000002
        /*08c0*/ 	.word	0x00000130
        /*08c4*/ 	.short	0x010a
        /*08c6*/ 	.byte	0xff
	.zero		1


	//   ....[126]....
        /*08c8*/ 	.word	0x00007700
        /*08cc*/ 	.word	0x00000000
        /*08d0*/ 	.word	0x00000000
        /*08d4*/ 	.short	0x010a
        /*08d6*/ 	.byte	0xff
	.zero		1


	//   ....[127]....
        /*08d8*/ 	.word	0x00007760
        /*08dc*/ 	.word	0x00000000
        /*08e0*/ 	.word	0x00000000
        /*08e4*/ 	.short	0x010a
        /*08e6*/ 	.byte	0xff
	.zero		1


	//   ....[128]....
        /*08e8*/ 	.word	0x000077c0
        /*08ec*/ 	.word	0x00000000
        /*08f0*/ 	.word	0x00000000
        /*08f4*/ 	.short	0x010a
        /*08f6*/ 	.byte	0xff
	.zero		1


	//   ....[129]....
        /*08f8*/ 	.word	0x00007820
        /*08fc*/ 	.word	0x00000000
        /*0900*/ 	.word	0x00000000
        /*0904*/ 	.short	0x010a
        /*0906*/ 	.byte	0xff
	.zero		1


	//   ....[130]....
        /*0908*/ 	.word	0x00007880
        /*090c*/ 	.word	0x00000000
        /*0910*/ 	.word	0x00000000
        /*0914*/ 	.short	0x010a
        /*0916*/ 	.byte	0xff
	.zero		1


	//   ....[131]....
        /*0918*/ 	.word	0x000078d0
        /*091c*/ 	.word	0x00000003
        /*0920*/ 	.word	0x000000f0
        /*0924*/ 	.short	0x010a
        /*0926*/ 	.byte	0xff
	.zero		1


	//   ....[132]....
        /*0928*/ 	.word	0x00007930
        /*092c*/ 	.word	0x00000000
        /*0930*/ 	.word	0x000000e8
        /*0934*/ 	.short	0x010a
        /*0936*/ 	.byte	0xff
	.zero		1


	//   ....[133]....
        /*0938*/ 	.word	0x00007990
        /*093c*/ 	.word	0x00000000
        /*0940*/ 	.word	0x000000d8
        /*0944*/ 	.short	0x010a
        /*0946*/ 	.byte	0xff
	.zero		1


	//   ....[134]....
        /*0948*/ 	.word	0x000079e0
        /*094c*/ 	.word	0x00000003
        /*0950*/ 	.word	0x000000f0
        /*0954*/ 	.short	0x010a
        /*0956*/ 	.byte	0xff
	.zero		1


	//   ....[135]....
        /*0958*/ 	.word	0x00007a40
        /*095c*/ 	.word	0x00000000
        /*0960*/ 	.word	0x000000d0
        /*0964*/ 	.short	0x010a
        /*0966*/ 	.byte	0xff
	.zero		1


	//   ....[136]....
        /*0968*/ 	.word	0x00007a90
        /*096c*/ 	.word	0x00000016
        /*0970*/ 	.word	0x00000110
        /*0974*/ 	.short	0x010a
        /*0976*/ 	.byte	0xff
	.zero		1


	//----- nvinfo : EIATTR_NUM_MBARRIERS
	.align		4
.L_47:
        /*0978*/ 	.byte	0x03, 0x38
        /*097a*/ 	.short	0x002e


	//----- nvinfo : EIATTR_EXIT_INSTR_OFFSETS
	.align		4
        /*097c*/ 	.byte	0x04, 0x1c
        /*097e*/ 	.short	(.L_49 - .L_48)


	//   ....[0]....
.L_48:
        /*0980*/ 	.word	0x00002f20


	//   ....[1]....
        /*0984*/ 	.word	0x00003410


	//   ....[2]....
        /*0988*/ 	.word	0x00003470


	//   ....[3]....
        /*098c*/ 	.word	0x000043e0


	//   ....[4]....
        /*0990*/ 	.word	0x000050c0


	//   ....[5]....
        /*0994*/ 	.word	0x00005100


	//   ....[6]....
        /*0998*/ 	.word	0x00006ef0


	//----- nvinfo : EIATTR_MAX_THREADS
	.align		4
.L_49:
        /*099c*/ 	.byte	0x04, 0x05
        /*099e*/ 	.short	(.L_51 - .L_50)
.L_50:
        /*09a0*/ 	.word	0x00000100
        /*09a4*/ 	.word	0x00000001
        /*09a8*/ 	.word	0x00000001


	//----- nvinfo : EIATTR_CRS_STACK_SIZE
	.align		4
.L_51:
        /*09ac*/ 	.byte	0x04, 0x1e
        /*09ae*/ 	.short	(.L_53 - .L_52)
.L_52:
        /*09b0*/ 	.word	0x00000000


	//----- nvinfo : EIATTR_CBANK_PARAM_SIZE
	.align		4
.L_53:
        /*09b4*/ 	.byte	0x03, 0x19
        /*09b6*/ 	.short	0x0800


	//----- nvinfo : EIATTR_PARAM_CBANK
	.align		4
        /*09b8*/ 	.byte	0x04, 0x0a
        /*09ba*/ 	.short	(.L_55 - .L_54)
	.align		4
.L_54:
        /*09bc*/ 	.word	index@(.nv.constant0._ZN7cutlass13device_kernelINS_4gemm6kernel13GemmUniversalIN4cute5tupleIJiiiiEEENS1_10collective13CollectiveMmaINS1_35MainloopSm100TmaUmmaWarpSpecializedILi13ELi2ELi4ENS5_IJNS4_1CILi4EEENSA_ILi1EEESC_EEEEENS5_IJNSA_ILi64EEESF_NSA_ILi128EEEEEENS_12float_e5m2_tENS5_IJlSC_lEEESI_SJ_NS4_8TiledMMAINS4_8MMA_AtomIJNS4_10MMA_TraitsINS4_19SM100_MMA_F8F6F4_SSEJSI_SI_fSF_SF_NS4_17integral_constantINS4_4UMMA5MajorELSQ_0EEESR_NSO_INSP_7ScaleInELSS_0EEEST_EEEEEENS4_6LayoutINS5_IJSC_SC_SC_EEENS5_IJNSA_ILi0EEESY_SY_EEEEENS5_IJNS4_10UnderscoreES11_S11_EEEEENS4_13SM90_TMA_LOADENS4_14ComposedLayoutINS4_7SwizzleILi3ELi4ELi3EEENS4_18smem_ptr_flag_bitsILi8EEENSW_INS5_IJNSA_ILi8EEESG_EEENS5_IJSG_SC_EEEEEEEvNS4_8identityENS4_23SM90_TMA_LOAD_MULTICASTES1E_vS1F_EENS_8epilogue10collective18CollectiveEpilogueINS1I_23Sm100TmaWarpSpecializedILi1ELi1ELi32ELb0ELb0EEEJSH_NS5_IJNSW_ISF_SC_EES1N_EEESI_SJ_SI_SJ_NS1I_6fusion15FusionCallbacksIS1M_NS1P_17LinearCombinationISI_fSI_fLNS_15FloatRoundStyleE2EEESH_S1O_JEEENS4_5SM1004TMEM4LOAD26SM100_TMEM_LOAD_16dp32b32xES14_NS15_INS16_ILi2ELi4ELi3EEES19_NSW_INS5_IJS1A_SF_EEENS5_IJSF_SC_EEEEEEENS4_39AutoVectorizingCopyWithAssumedAlignmentILi128EEENS4_14SM90_TMA_STOREES23_S25_S25_EEEvvEEEEvNT_6ParamsE)
        /*09c0*/ 	.short	0x0380
        /*09c2*/ 	.short	0x0800


	//----- nvinfo : EIATTR_SW_WAR
	.align		4
.L_55:
        /*09c4*/ 	.byte	0x04, 0x36
        /*09c6*/ 	.short	(.L_57 - .L_56)
.L_56:
        /*09c8*/ 	.word	0x00000008
.L_57:


//--------------------- .nv.callgraph             --------------------------
	.section	.nv.callgraph,"",@"SHT_CUDA_CALLGRAPH"
	.align	4
	.sectionentsize	8
	.align		4
        /*0000*/ 	.word	0x00000000
	.align		4
        /*0004*/ 	.word	0xffffffff
	.align		4
        /*0008*/ 	.word	index@(_ZN7cutlass13device_kernelINS_4gemm6kernel13GemmUniversalIN4cute5tupleIJiiiiEEENS1_10collective13CollectiveMmaINS1_35MainloopSm100TmaUmmaWarpSpecializedILi13ELi2ELi4ENS5_IJNS4_1CILi4EEENSA_ILi1EEESC_EEEEENS5_IJNSA_ILi64EEESF_NSA_ILi128EEEEEENS_12float_e5m2_tENS5_IJlSC_lEEESI_SJ_NS4_8TiledMMAINS4_8MMA_AtomIJNS4_10MMA_TraitsINS4_19SM100_MMA_F8F6F4_SSEJSI_SI_fSF_SF_NS4_17integral_constantINS4_4UMMA5MajorELSQ_0EEESR_NSO_INSP_7ScaleInELSS_0EEEST_EEEEEENS4_6LayoutINS5_IJSC_SC_SC_EEENS5_IJNSA_ILi0EEESY_SY_EEEEENS5_IJNS4_10UnderscoreES11_S11_EEEEENS4_13SM90_TMA_LOADENS4_14ComposedLayoutINS4_7SwizzleILi3ELi4ELi3EEENS4_18smem_ptr_flag_bitsILi8EEENSW_INS5_IJNSA_ILi8EEESG_EEENS5_IJSG_SC_EEEEEEEvNS4_8identityENS4_23SM90_TMA_LOAD_MULTICASTES1E_vS1F_EENS_8epilogue10collective18CollectiveEpilogueINS1I_23Sm100TmaWarpSpecializedILi1ELi1ELi32ELb0ELb0EEEJSH_NS5_IJNSW_ISF_SC_EES1N_EEESI_SJ_SI_SJ_NS1I_6fusion15FusionCallbacksIS1M_NS1P_17LinearCombinationISI_fSI_fLNS_15FloatRoundStyleE2EEESH_S1O_JEEENS4_5SM1004TMEM4LOAD26SM100_TMEM_LOAD_16dp32b32xES14_NS15_INS16_ILi2ELi4ELi3EEES19_NSW_INS5_IJS1A_SF_EEENS5_IJSF_SC_EEEEEEENS4_39AutoVectorizingCopyWithAssumedAlignmentILi128EEENS4_14SM90_TMA_STOREES23_S25_S25_EEEvvEEEEvNT_6ParamsE)
	.align		4
        /*000c*/ 	.word	index@(__assertfail)
	.align		4
        /*0010*/ 	.word	0x00000000
	.align		4
        /*0014*/ 	.word	0xfffffffe
	.align		4
        /*0018*/ 	.word	0x00000000
	.align		4
        /*001c*/ 	.word	0xfffffffd
	.align		4
        /*0020*/ 	.word	0x00000000
	.align		4
        /*0024*/ 	.word	0xfffffffc


//--------------------- .nv.constant4             --------------------------
	.section	.nv.constant4,"a",@progbits
	.align	8
	.align		8
.nv.constant4:
        /*0000*/ 	.dword	__assertfail
	.align		8
        /*0008*/ 	.dword	__unnamed_1
	.align		8
        /*0010*/ 	.dword	__unnamed_2
	.align		8
        /*0018*/ 	.dword	_ZN40_INTERNAL_aee86918_4_k_cu_e18f6d92_241194cuda3std3__45__cpo5beginE
	.align		8
        /*0020*/ 	.dword	_ZN40_INTERNAL_aee86918_4_k_cu_e18f6d92_241194cuda3std3__45__cpo3endE
	.align		8
        /*0028*/ 	.dword	_ZN40_INTERNAL_aee86918_4_k_cu_e18f6d92_241194cuda3std3__45__cpo6cbeginE
	.align		8
        /*0030*/ 	.dword	_ZN40_INTERNAL_aee86918_4_k_cu_e18f6d92_241194cuda3std3__45__cpo4cendE
	.align		8
        /*0038*/ 	.dword	_ZN40_INTERNAL_aee86918_4_k_cu_e18f6d92_241194cuda3std3__442_GLOBAL__N__aee86918_4_k_cu_e18f6d92_241196ignoreE
	.align		8
        /*0040*/ 	.dword	_ZN40_INTERNAL_aee86918_4_k_cu_e18f6d92_241194cuda3std3__419piecewise_constructE
	.align		8
        /*0048*/ 	.dword	_ZN40_INTERNAL_aee86918_4_k_cu_e18f6d92_241194cuda3std3__48in_placeE
	.align		8
        /*0050*/ 	.dword	_ZN40_INTERNAL_aee86918_4_k_cu_e18f6d92_241194cuda3std6ranges3__45__cpo4swapE
	.align		8
        /*0058*/ 	.dword	_ZN40_INTERNAL_aee86918_4_k_cu_e18f6d92_241194cuda3std6ranges3__45__cpo9iter_moveE
	.align		8
        /*0060*/ 	.dword	_ZN40_INTERNAL_aee86918_4_k_cu_e18f6d92_241194cute7productE
	.align		8
        /*0068*/ 	.dword	_ZN40_INTERNAL_aee86918_4_k_cu_e18f6d92_241194cute1_E
	.align		8
        /*0070*/ 	.dword	$str$25
	.align		8
        /*0078*/ 	.dword	$str$26
	.align		8
        /*0080*/ 	.dword	$str$27
	.align		8
        /*0088*/ 	.dword	$str$28


//--------------------- .text._ZN7cutlass13device_kernelINS_4gemm6kernel13GemmUniversalIN4cute5tupleIJiiiiEEENS1_10collective13CollectiveMmaINS1_35MainloopSm100TmaUmmaWarpSpecializedILi13ELi2ELi4ENS5_IJNS4_1CILi4EEENSA_ILi1EEESC_EEEEENS5_IJNSA_ILi64EEESF_NSA_ILi128EEEEEENS_12float_e5m2_tENS5_IJlSC_lEEESI_SJ_NS4_8TiledMMAINS4_8MMA_AtomIJNS4_10MMA_TraitsINS4_19SM100_MMA_F8F6F4_SSEJSI_SI_fSF_SF_NS4_17integral_constantINS4_4UMMA5MajorELSQ_0EEESR_NSO_INSP_7ScaleInELSS_0EEEST_EEEEEENS4_6LayoutINS5_IJSC_SC_SC_EEENS5_IJNSA_ILi0EEESY_SY_EEEEENS5_IJNS4_10UnderscoreES11_S11_EEEEENS4_13SM90_TMA_LOADENS4_14ComposedLayoutINS4_7SwizzleILi3ELi4ELi3EEENS4_18smem_ptr_flag_bitsILi8EEENSW_INS5_IJNSA_ILi8EEESG_EEENS5_IJSG_SC_EEEEEEEvNS4_8identityENS4_23SM90_TMA_LOAD_MULTICASTES1E_vS1F_EENS_8epilogue10collective18CollectiveEpilogueINS1I_23Sm100TmaWarpSpecializedILi1ELi1ELi32ELb0ELb0EEEJSH_NS5_IJNSW_ISF_SC_EES1N_EEESI_SJ_SI_SJ_NS1I_6fusion15FusionCallbacksIS1M_NS1P_17LinearCombinationISI_fSI_fLNS_15FloatRoundStyleE2EEESH_S1O_JEEENS4_5SM1004TMEM4LOAD26SM100_TMEM_LOAD_16dp32b32xES14_NS15_INS16_ILi2ELi4ELi3EEES19_NSW_INS5_IJS1A_SF_EEENS5_IJSF_SC_EEEEEEENS4_39AutoVectorizingCopyWithAssumedAlignmentILi128EEENS4_14SM90_TMA_STOREES23_S25_S25_EEEvvEEEEvNT_6ParamsE --------------------------
	.section	.text._ZN7cutlass13device_kernelINS_4gemm6kernel13GemmUniversalIN4cute5tupleIJiiiiEEENS1_10collective13CollectiveMmaINS1_35MainloopSm100TmaUmmaWarpSpecializedILi13ELi2ELi4ENS5_IJNS4_1CILi4EEENSA_ILi1EEESC_EEEEENS5_IJNSA_ILi64EEESF_NSA_ILi128EEEEEENS_12float_e5m2_tENS5_IJlSC_lEEESI_SJ_NS4_8TiledMMAINS4_8MMA_AtomIJNS4_10MMA_TraitsINS4_19SM100_MMA_F8F6F4_SSEJSI_SI_fSF_SF_NS4_17integral_constantINS4_4UMMA5MajorELSQ_0EEESR_NSO_INSP_7ScaleInELSS_0EEEST_EEEEEENS4_6LayoutINS5_IJSC_SC_SC_EEENS5_IJNSA_ILi0EEESY_SY_EEEEENS5_IJNS4_10UnderscoreES11_S11_EEEEENS4_13SM90_TMA_LOADENS4_14ComposedLayoutINS4_7SwizzleILi3ELi4ELi3EEENS4_18smem_ptr_flag_bitsILi8EEENSW_INS5_IJNSA_ILi8EEESG_EEENS5_IJSG_SC_EEEEEEEvNS4_8identityENS4_23SM90_TMA_LOAD_MULTICASTES1E_vS1F_EENS_8epilogue10collective18CollectiveEpilogueINS1I_23Sm100TmaWarpSpecializedILi1ELi1ELi32ELb0ELb0EEEJSH_NS5_IJNSW_ISF_SC_EES1N_EEESI_SJ_SI_SJ_NS1I_6fusion15FusionCallbacksIS1M_NS1P_17LinearCombinationISI_fSI_fLNS_15FloatRoundStyleE2EEESH_S1O_JEEENS4_5SM1004TMEM4LOAD26SM100_TMEM_LOAD_16dp32b32xES14_NS15_INS16_ILi2ELi4ELi3EEES19_NSW_INS5_IJS1A_SF_EEENS5_IJSF_SC_EEEEEEENS4_39AutoVectorizingCopyWithAssumedAlignmentILi128EEENS4_14SM90_TMA_STOREES23_S25_S25_EEEvvEEEEvNT_6ParamsE,"ax",@progbits
	.align	128
.text._ZN7cutlass13device_kernelINS_4gemm6kernel13GemmUniversalIN4cute5tupleIJiiiiEEENS1_10collective13CollectiveMmaINS1_35MainloopSm100TmaUmmaWarpSpecializedILi13ELi2ELi4ENS5_IJNS4_1CILi4EEENSA_ILi1EEESC_EEEEENS5_IJNSA_ILi64EEESF_NSA_ILi128EEEEEENS_12float_e5m2_tENS5_IJlSC_lEEESI_SJ_NS4_8TiledMMAINS4_8MMA_AtomIJNS4_10MMA_TraitsINS4_19SM100_MMA_F8F6F4_SSEJSI_SI_fSF_SF_NS4_17integral_constantINS4_4UMMA5MajorELSQ_0EEESR_NSO_INSP_7ScaleInELSS_0EEEST_EEEEEENS4_6LayoutINS5_IJSC_SC_SC_EEENS5_IJNSA_ILi0EEESY_SY_EEEEENS5_IJNS4_10UnderscoreES11_S11_EEEEENS4_13SM90_TMA_LOADENS4_14ComposedLayoutINS4_7SwizzleILi3ELi4ELi3EEENS4_18smem_ptr_flag_bitsILi8EEENSW_INS5_IJNSA_ILi8EEESG_EEENS5_IJSG_SC_EEEEEEEvNS4_8identityENS4_23SM90_TMA_LOAD_MULTICASTES1E_vS1F_EENS_8epilogue10collective18CollectiveEpilogueINS1I_23Sm100TmaWarpSpecializedILi1ELi1ELi32ELb0ELb0EEEJSH_NS5_IJNSW_ISF_SC_EES1N_EEESI_SJ_SI_SJ_NS1I_6fusion15FusionCallbacksIS1M_NS1P_17LinearCombinationISI_fSI_fLNS_15FloatRoundStyleE2EEESH_S1O_JEEENS4_5SM1004TMEM4LOAD26SM100_TMEM_LOAD_16dp32b32xES14_NS15_INS16_ILi2ELi4ELi3EEES19_NSW_INS5_IJS1A_SF_EEENS5_IJSF_SC_EEEEEEENS4_39AutoVectorizingCopyWithAssumedAlignmentILi128EEENS4_14SM90_TMA_STOREES23_S25_S25_EEEvvEEEEvNT_6ParamsE:
        .type           _ZN7cutlass13device_kernelINS_4gemm6kernel13GemmUniversalIN4cute5tupleIJiiiiEEENS1_10collective13CollectiveMmaINS1_35MainloopSm100TmaUmmaWarpSpecializedILi13ELi2ELi4ENS5_IJNS4_1CILi4EEENSA_ILi1EEESC_EEEEENS5_IJNSA_ILi64EEESF_NSA_ILi128EEEEEENS_12float_e5m2_tENS5_IJlSC_lEEESI_SJ_NS4_8TiledMMAINS4_8MMA_AtomIJNS4_10MMA_TraitsINS4_19SM100_MMA_F8F6F4_SSEJSI_SI_fSF_SF_NS4_17integral_constantINS4_4UMMA5MajorELSQ_0EEESR_NSO_INSP_7ScaleInELSS_0EEEST_EEEEEENS4_6LayoutINS5_IJSC_SC_SC_EEENS5_IJNSA_ILi0EEESY_SY_EEEEENS5_IJNS4_10UnderscoreES11_S11_EEEEENS4_13SM90_TMA_LOADENS4_14ComposedLayoutINS4_7SwizzleILi3ELi4ELi3EEENS4_18smem_ptr_flag_bitsILi8EEENSW_INS5_IJNSA_ILi8EEESG_EEENS5_IJSG_SC_EEEEEEEvNS4_8identityENS4_23SM90_TMA_LOAD_MULTICASTES1E_vS1F_EENS_8epilogue10collective18CollectiveEpilogueINS1I_23Sm100TmaWarpSpecializedILi1ELi1ELi32ELb0ELb0EEEJSH_NS5_IJNSW_ISF_SC_EES1N_EEESI_SJ_SI_SJ_NS1I_6fusion15FusionCallbacksIS1M_NS1P_17LinearCombinationISI_fSI_fLNS_15FloatRoundStyleE2EEESH_S1O_JEEENS4_5SM1004TMEM4LOAD26SM100_TMEM_LOAD_16dp32b32xES14_NS15_INS16_ILi2ELi4ELi3EEES19_NSW_INS5_IJS1A_SF_EEENS5_IJSF_SC_EEEEEEENS4_39AutoVectorizingCopyWithAssumedAlignmentILi128EEENS4_14SM90_TMA_STOREES23_S25_S25_EEEvvEEEEvNT_6ParamsE,@function
        .size           _ZN7cutlass13device_kernelINS_4gemm6kernel13GemmUniversalIN4cute5tupleIJiiiiEEENS1_10collective13CollectiveMmaINS1_35MainloopSm100TmaUmmaWarpSpecializedILi13ELi2ELi4ENS5_IJNS4_1CILi4EEENSA_ILi1EEESC_EEEEENS5_IJNSA_ILi64EEESF_NSA_ILi128EEEEEENS_12float_e5m2_tENS5_IJlSC_lEEESI_SJ_NS4_8TiledMMAINS4_8MMA_AtomIJNS4_10MMA_TraitsINS4_19SM100_MMA_F8F6F4_SSEJSI_SI_fSF_SF_NS4_17integral_constantINS4_4UMMA5MajorELSQ_0EEESR_NSO_INSP_7ScaleInELSS_0EEEST_EEEEEENS4_6LayoutINS5_IJSC_SC_SC_EEENS5_IJNSA_ILi0EEESY_SY_EEEEENS5_IJNS4_10UnderscoreES11_S11_EEEEENS4_13SM90_TMA_LOADENS4_14ComposedLayoutINS4_7SwizzleILi3ELi4ELi3EEENS4_18smem_ptr_flag_bitsILi8EEENSW_INS5_IJNSA_ILi8EEESG_EEENS5_IJSG_SC_EEEEEEEvNS4_8identityENS4_23SM90_TMA_LOAD_MULTICASTES1E_vS1F_EENS_8epilogue10collective18CollectiveEpilogueINS1I_23Sm100TmaWarpSpecializedILi1ELi1ELi32ELb0ELb0EEEJSH_NS5_IJNSW_ISF_SC_EES1N_EEESI_SJ_SI_SJ_NS1I_6fusion15FusionCallbacksIS1M_NS1P_17LinearCombinationISI_fSI_fLNS_15FloatRoundStyleE2EEESH_S1O_JEEENS4_5SM1004TMEM4LOAD26SM100_TMEM_LOAD_16dp32b32xES14_NS15_INS16_ILi2ELi4ELi3EEES19_NSW_INS5_IJS1A_SF_EEENS5_IJSF_SC_EEEEEEENS4_39AutoVectorizingCopyWithAssumedAlignmentILi128EEENS4_14SM90_TMA_STOREES23_S25_S25_EEEvvEEEEvNT_6ParamsE,(.L_x_163 - _ZN7cutlass13device_kernelINS_4gemm6kernel13GemmUniversalIN4cute5tupleIJiiiiEEENS1_10collective13CollectiveMmaINS1_35MainloopSm100TmaUmmaWarpSpecializedILi13ELi2ELi4ENS5_IJNS4_1CILi4EEENSA_ILi1EEESC_EEEEENS5_IJNSA_ILi64EEESF_NSA_ILi128EEEEEENS_12float_e5m2_tENS5_IJlSC_lEEESI_SJ_NS4_8TiledMMAINS4_8MMA_AtomIJNS4_10MMA_TraitsINS4_19SM100_MMA_F8F6F4_SSEJSI_SI_fSF_SF_NS4_17integral_constantINS4_4UMMA5MajorELSQ_0EEESR_NSO_INSP_7ScaleInELSS_0EEEST_EEEEEENS4_6LayoutINS5_IJSC_SC_SC_EEENS5_IJNSA_ILi0EEESY_SY_EEEEENS5_IJNS4_10UnderscoreES11_S11_EEEEENS4_13SM90_TMA_LOADENS4_14ComposedLayoutINS4_7SwizzleILi3ELi4ELi3EEENS4_18smem_ptr_flag_bitsILi8EEENSW_INS5_IJNSA_ILi8EEESG_EEENS5_IJSG_SC_EEEEEEEvNS4_8identityENS4_23SM90_TMA_LOAD_MULTICASTES1E_vS1F_EENS_8epilogue10collective18CollectiveEpilogueINS1I_23Sm100TmaWarpSpecializedILi1ELi1ELi32ELb0ELb0EEEJSH_NS5_IJNSW_ISF_SC_EES1N_EEESI_SJ_SI_SJ_NS1I_6fusion15FusionCallbacksIS1M_NS1P_17LinearCombinationISI_fSI_fLNS_15FloatRoundStyleE2EEESH_S1O_JEEENS4_5SM1004TMEM4LOAD26SM100_TMEM_LOAD_16dp32b32xES14_NS15_INS16_ILi2ELi4ELi3EEES19_NSW_INS5_IJS1A_SF_EEENS5_IJSF_SC_EEEEEEENS4_39AutoVectorizingCopyWithAssumedAlignmentILi128EEENS4_14SM90_TMA_STOREES23_S25_S25_EEEvvEEEEvNT_6ParamsE)
        .other          _ZN7cutlass13device_kernelINS_4gemm6kernel13GemmUniversalIN4cute5tupleIJiiiiEEENS1_10collective13CollectiveMmaINS1_35MainloopSm100TmaUmmaWarpSpecializedILi13ELi2ELi4ENS5_IJNS4_1CILi4EEENSA_ILi1EEESC_EEEEENS5_IJNSA_ILi64EEESF_NSA_ILi128EEEEEENS_12float_e5m2_tENS5_IJlSC_lEEESI_SJ_NS4_8TiledMMAINS4_8MMA_AtomIJNS4_10MMA_TraitsINS4_19SM100_MMA_F8F6F4_SSEJSI_SI_fSF_SF_NS4_17integral_constantINS4_4UMMA5MajorELSQ_0EEESR_NSO_INSP_7ScaleInELSS_0EEEST_EEEEEENS4_6LayoutINS5_IJSC_SC_SC_EEENS5_IJNSA_ILi0EEESY_SY_EEEEENS5_IJNS4_10UnderscoreES11_S11_EEEEENS4_13SM90_TMA_LOADENS4_14ComposedLayoutINS4_7SwizzleILi3ELi4ELi3EEENS4_18smem_ptr_flag_bitsILi8EEENSW_INS5_IJNSA_ILi8EEESG_EEENS5_IJSG_SC_EEEEEEEvNS4_8identityENS4_23SM90_TMA_LOAD_MULTICASTES1E_vS1F_EENS_8epilogue10collective18CollectiveEpilogueINS1I_23Sm100TmaWarpSpecializedILi1ELi1ELi32ELb0ELb0EEEJSH_NS5_IJNSW_ISF_SC_EES1N_EEESI_SJ_SI_SJ_NS1I_6fusion15FusionCallbacksIS1M_NS1P_17LinearCombinationISI_fSI_fLNS_15FloatRoundStyleE2EEESH_S1O_JEEENS4_5SM1004TMEM4LOAD26SM100_TMEM_LOAD_16dp32b32xES14_NS15_INS16_ILi2ELi4ELi3EEES19_NSW_INS5_IJS1A_SF_EEENS5_IJSF_SC_EEEEEEENS4_39AutoVectorizingCopyWithAssumedAlignmentILi128EEENS4_14SM90_TMA_STOREES23_S25_S25_EEEvvEEEEvNT_6ParamsE,@"STO_CUDA_ENTRY STV_DEFAULT"
_ZN7cutlass13device_kernelINS_4gemm6kernel13GemmUniversalIN4cute5tupleIJiiiiEEENS1_10collective13CollectiveMmaINS1_35MainloopSm100TmaUmmaWarpSpecializedILi13ELi2ELi4ENS5_IJNS4_1CILi4EEENSA_ILi1EEESC_EEEEENS5_IJNSA_ILi64EEESF_NSA_ILi128EEEEEENS_12float_e5m2_tENS5_IJlSC_lEEESI_SJ_NS4_8TiledMMAINS4_8MMA_AtomIJNS4_10MMA_TraitsINS4_19SM100_MMA_F8F6F4_SSEJSI_SI_fSF_SF_NS4_17integral_constantINS4_4UMMA5MajorELSQ_0EEESR_NSO_INSP_7ScaleInELSS_0EEEST_EEEEEENS4_6LayoutINS5_IJSC_SC_SC_EEENS5_IJNSA_ILi0EEESY_SY_EEEEENS5_IJNS4_10UnderscoreES11_S11_EEEEENS4_13SM90_TMA_LOADENS4_14ComposedLayoutINS4_7SwizzleILi3ELi4ELi3EEENS4_18smem_ptr_flag_bitsILi8EEENSW_INS5_IJNSA_ILi8EEESG_EEENS5_IJSG_SC_EEEEEEEvNS4_8identityENS4_23SM90_TMA_LOAD_MULTICASTES1E_vS1F_EENS_8epilogue10collective18CollectiveEpilogueINS1I_23Sm100TmaWarpSpecializedILi1ELi1ELi32ELb0ELb0EEEJSH_NS5_IJNSW_ISF_SC_EES1N_EEESI_SJ_SI_SJ_NS1I_6fusion15FusionCallbacksIS1M_NS1P_17LinearCombinationISI_fSI_fLNS_15FloatRoundStyleE2EEESH_S1O_JEEENS4_5SM1004TMEM4LOAD26SM100_TMEM_LOAD_16dp32b32xES14_NS15_INS16_ILi2ELi4ELi3EEES19_NSW_INS5_IJS1A_SF_EEENS5_IJSF_SC_EEEEEEENS4_39AutoVectorizingCopyWithAssumedAlignmentILi128EEENS4_14SM90_TMA_STOREES23_S25_S25_EEEvvEEEEvNT_6ParamsE:
[----:B------:R-:W1:Y:S01]  /*0000*/  LDC R1, c[0x0][0x37c] ;  /* 0x0000df00ff017b82 */ /* 0x000e620000000800 */
[----:B------:R-:W2:Y:S01]  /*0010*/  S2R R76, SR_TID.X ;  /* 0x00000000004c7919 */ /* 0x000ea20000002100 */
[----:B------:R-:W3:Y:S01]  /*0020*/  LDCU.64 UR8, c[0x0][0x890] ;  /* 0x00011200ff0877ac */ /* 0x000ee20008000a00 */
[----:B------:R-:W-:Y:S02]  /*0030*/  PRMT R79, RZ, 0x7610, R79 ;  /* 0x00007610ff4f7816 */ /* 0x000fe4000000004f */
[----:B------:R-:W-:Y:S01]  /*0040*/  ELECT P3, URZ, PT ;  /* 0x0000000000ff782f */ /* 0x000fe20003860000 */
[----:B---3--:R-:W-:-:S04]  /*0050*/  UISETP.NE.U32.AND UP0, UPT, UR8, URZ, UPT ;  /* 0x000000ff0800728c */ /* 0x008fc8000bf05070 */
[----:B------:R-:W-:Y:S01]  /*0060*/  UISETP.NE.AND.EX UP0, UPT, UR9, URZ, UPT, UP0 ;  /* 0x000000ff0900728c */ /* 0x000fe2000bf05300 */
[----:B--2---:R-:W-:-:S05]  /*0070*/  SHF.R.U32.HI R80, RZ, 0x5, R76 ;  /* 0x00000005ff507819 */ /* 0x004fca000001164c */
[----:B------:R-:W2:Y:S02]  /*0080*/  SHFL.IDX PT, R0, R80, RZ, 0x1f ;  /* 0x00001fff50007589 */ /* 0x000ea400000e0000 */
[----:B--2---:R-:W-:Y:S01]  /*0090*/  R2UR UR18, R0 ;  /* 0x00000000001272ca */ /* 0x004fe200000e0000 */
[----:B-1----:R-:W-:-:S14]  /*00a0*/  BRA.U UP0, `(.L_x_0) ;  /* 0x0000000100307547 */ /* 0x002fdc000b800000 */
[----:B------:R-:W1:Y:S02]  /*00b0*/  LDCU.64 UR4, c[0x0][0x888] ;  /* 0x00011100ff0477ac */ /* 0x000e640008000a00 */
[----:B-1----:R-:W-:-:S04]  /*00c0*/  UISETP.NE.U32.AND UP0, UPT, UR4, URZ, UPT ;  /* 0x000000ff0400728c */ /* 0x002fc8000bf05070 */
[----:B------:R-:W-:-:S09]  /*00d0*/  UISETP.NE.AND.EX UP0, UPT, UR5, URZ, UPT, UP0 ;  /* 0x000000ff0500728c */ /* 0x000fd2000bf05300 */
[----:B------:R-:W-:Y:S05]  /*00e0*/  BRA.U !UP0, `(.L_x_1) ;  /* 0x0000000108147547 */ /* 0x000fea000b800000 */
[----:B------:R-:W1:Y:S01]  /*00f0*/  LDC.64 R2, c[0x0][0x888] ;  /* 0x00022200ff027b82 */ /* 0x000e620000000a00 */
[----:B------:R-:W1:Y:S02]  /*0100*/  LDCU.64 UR4, c[0x0][0x358] ;  /* 0x00006b00ff0477ac */ /* 0x000e640008000a00 */
[----:B-1----:R1:W5:Y:S01]  /*0110*/  LDG.E R39, desc[UR4][R2.64] ;  /* 0x0000000402277981 */ /* 0x002362000c1e1900 */
[----:B------:R-:W-:Y:S01]  /*0120*/  HFMA2 R79, -RZ, RZ, 0, 5.9604644775390625e-08 ;  /* 0x00000001ff4f7431 */ /* 0x000fe200000001ff */
[----:B------:R-:W-:Y:S05]  /*0130*/  BRA `(.L_x_0) ;  /* 0x00000000000c7947 */ /* 0x000fea0003800000 */
.L_x_1:
[----:B------:R-:W1:Y:S01]  /*0140*/  LDCU UR4, c[0x0][0x880] ;  /* 0x00011000ff0477ac */ /* 0x000e620008000800 */
[----:B------:R-:W-:Y:S01]  /*0150*/  HFMA2 R79, -RZ, RZ, 0, 5.9604644775390625e-08 ;  /* 0x00000001ff4f7431 */ /* 0x000fe200000001ff */
[----:B-1----:R-:W-:-:S07]  /*0160*/  MOV R39, UR4 ;  /* 0x0000000400277c02 */ /* 0x002fce0008000f00 */
.L_x_0:
[----:B------:R-:W2:Y:S02]  /*0170*/  LDCU.64 UR4, c[0x0][0x8b0] ;  /* 0x00011600ff0477ac */ /* 0x000ea40008000a00 */
[----:B--2---:R-:W-:-:S04]  /*0180*/  UISETP.NE.U32.AND UP0, UPT, UR4, URZ, UPT ;  /* 0x000000ff0400728c */ /* 0x004fc8000bf05070 */
[----:B------:R-:W-:-:S09]  /*0190*/  UISETP.NE.AND.EX UP0, UPT, UR5, URZ, UPT, UP0 ;  /* 0x000000ff0500728c */ /* 0x000fd2000bf05300 */
[----:B------:R-:W-:Y:S05]  /*01a0*/  BRA.U UP0, `(.L_x_2) ;  /* 0x0000000100287547 */ /* 0x000fea000b800000 */
[----:B------:R-:W2:Y:S02]  /*01b0*/  LDCU.64 UR4, c[0x0][0x8a8] ;  /* 0x00011500ff0477ac */ /* 0x000ea40008000a00 */
[----:B--2---:R-:W-:-:S04]  /*01c0*/  UISETP.NE.U32.AND UP0, UPT, UR4, URZ, UPT ;  /* 0x000000ff0400728c */ /* 0x004fc8000bf05070 */
[----:B------:R-:W-:-:S09]  /*01d0*/  UISETP.NE.AND.EX UP0, UPT, UR5, URZ, UPT, UP0 ;  /* 0x000000ff0500728c */ /* 0x000fd2000bf05300 */
[----:B------:R-:W-:Y:S05]  /*01e0*/  BRA.U !UP0, `(.L_x_3) ;  /* 0x0000000108107547 */ /* 0x000fea000b800000 */
[----:B-1----:R-:W1:Y:S01]  /*01f0*/  LDC.64 R2, c[0x0][0x8a8] ;  /* 0x00022a00ff027b82 */ /* 0x002e620000000a00 */
[----:B------:R-:W1:Y:S02]  /*0200*/  LDCU.64 UR4, c[0x0][0x358] ;  /* 0x00006b00ff0477ac */ /* 0x000e640008000a00 */
[----:B-1----:R2:W5:Y:S01]  /*0210*/  LDG.E R38, desc[UR4][R2.64] ;  /* 0x0000000402267981 */ /* 0x002562000c1e1900 */
[----:B------:R-:W-:Y:S05]  /*0220*/  BRA `(.L_x_2) ;  /* 0x0000000000087947 */ /* 0x000fea0003800000 */
.L_x_3:
[----:B------:R-:W2:Y:S02]  /*0230*/  LDCU UR4, c[0x0][0x8a0] ;  /* 0x00011400ff0477ac */ /* 0x000ea40008000800 */
[----:B--2---:R-:W-:Y:S02]  /*0240*/  MOV R38, UR4 ;  /* 0x0000000400267c02 */ /* 0x004fe40008000f00 */
.L_x_2:
[----:B------:R-:W-:Y:S01]  /*0250*/  IMAD.U32 R0, RZ, RZ, UR18 ;  /* 0x00000012ff007e24 */ /* 0x000fe2000f8e00ff */
[----:B------:R-:W-:Y:S04]  /*0260*/  BSSY.RECONVERGENT B0, `(.L_x_4) ;  /* 0x000000c000007945 */ /* 0x000fe80003800200 */
[C---:B------:R-:W-:Y:S02]  /*0270*/  ISETP.NE.OR P1, PT, R0.reuse, 0x1, !P3 ;  /* 0x000000010000780c */ /* 0x040fe40005f25670 */
[----:B------:R-:W-:-:S11]  /*0280*/  ISETP.NE.OR P0, PT, R0, 0x3, !P3 ;  /* 0x000000030000780c */ /* 0x000fd60005f05670 */
[----:B------:R-:W-:Y:S05]  /*0290*/  @P1 BRA `(.L_x_5) ;  /* 0x0000000000201947 */ /* 0x000fea0003800000 */
[----:B------:R-:W3:Y:S02]  /*02a0*/  LDCU.64 UR4, c[0x0][0x348] ;  /* 0x00006900ff0477ac */ /* 0x000ee40008000a00 */
[----:B---3--:R-:W-:Y:S02]  /*02b0*/  UIADD3 UR6, UP1, UPT, UR4, 0x80, URZ ;  /* 0x0000008004067890 */ /* 0x008fe4000ff3e0ff */
[----:B------:R-:W-:Y:S02]  /*02c0*/  UIADD3 UR4, UP0, UPT, UR4, 0x180, URZ ;  /* 0x0000018004047890 */ /* 0x000fe4000ff1e0ff */
[----:B------:R-:W-:Y:S02]  /*02d0*/  UIADD3.X UR7, UPT, UPT, URZ, UR5, URZ, UP1, !UPT ;  /* 0x00000005ff077290 */ /* 0x000fe40008ffe4ff */
[----:B------:R-:W-:-:S07]  /*02e0*/  UIADD3.X UR5, UPT, UPT, URZ, UR5, URZ, UP0, !UPT ;  /* 0x00000005ff057290 */ /* 0x000fce00087fe4ff */
[----:B------:R3:W-:Y:S02]  /*02f0*/  UTMACCTL.PF [UR6] ;  /* 0x00000000060079b9 */ /* 0x0007e40008040000 */
[----:B------:R3:W-:Y:S02]  /*0300*/  UTMACCTL.PF [UR4] ;  /* 0x00000000040079b9 */ /* 0x0007e40008040000 */
[----:B---3--:R-:W-:Y:S01]  /*0310*/  NOP ;  /* 0x0000000000007918 */ /* 0x008fe20000000000 */
.L_x_5:
[----:B------:R-:W-:Y:S05]  /*0320*/  BSYNC.RECONVERGENT B0 ;  /* 0x0000000000007941 */ /* 0x000fea0003800200 */
.L_x_4:
[----:B------:R-:W-:Y:S04]  /*0330*/  BSSY.RECONVERGENT B0, `(.L_x_6) ;  /* 0x000000a000007945 */ /* 0x000fe80003800200 */
        /* <DEDUP_REMOVED lines=9> */
.L_x_7:
[----:B------:R-:W-:Y:S05]  /*03d0*/  BSYNC.RECONVERGENT B0 ;  /* 0x0000000000007941 */ /* 0x000fea0003800200 */
.L_x_6:
[----:B------:R-:W3:Y:S01]  /*03e0*/  LDCU.64 UR4, c[0x0][0x888] ;  /* 0x00011100ff0477ac */ /* 0x000ee20008000a00 */
[----:B------:R-:W-:Y:S02]  /*03f0*/  UISETP.EQ.U32.AND UP2, UPT, UR8, URZ, UPT ;  /* 0x000000ff0800728c */ /* 0x000fe4000bf42070 */
[----:B------:R-:W-:Y:S02]  /*0400*/  UPLOP3.LUT UP3, UPT, UPT, UPT, UPT, 0x80, 0x8 ;  /* 0x000000000008789c */ /* 0x000fe40003f6f070 */
[----:B---3--:R-:W-:-:S04]  /*0410*/  UISETP.NE.U32.AND UP0, UPT, UR4, URZ, UPT ;  /* 0x000000ff0400728c */ /* 0x008fc8000bf05070 */
[----:B------:R-:W-:-:S04]  /*0420*/  UISETP.NE.AND.EX UP1, UPT, UR5, URZ, UPT, UP0 ;  /* 0x000000ff0500728c */ /* 0x000fc8000bf25300 */
[----:B------:R-:W-:-:S04]  /*0430*/  UISETP.EQ.OR.EX UP4, UPT, UR9, URZ, !UP1, UP2 ;  /* 0x000000ff0900728c */ /* 0x000fc8000cf82720 */
[----:B------:R-:W-:-:S05]  /*0440*/  UP2UR UR61, UPR, URZ, 0x10 ;  /* 0x00000010ff3d7883 */ /* 0x000fca0008000000 */
[----:B------:R-:W-:Y:S07]  /*0450*/  BRA.U !UP4, `(.L_x_8) ;  /* 0x000000010c207547 */ /* 0x000fee000b800000 */
[----:B------:R-:W-:Y:S01]  /*0460*/  UISETP.NE.U32.AND UP2, UPT, UR8, URZ, UPT ;  /* 0x000000ff0800728c */ /* 0x000fe2000bf45070 */
[----:B-----5:R-:W-:Y:S01]  /*0470*/  FSETP.NEU.AND P0, PT, R39, RZ, PT ;  /* 0x000000ff2700720b */ /* 0x020fe20003f0d000 */
[----:B------:R-:W-:Y:S02]  /*0480*/  USEL UR4, URZ, 0xffffffff, UP1 ;  /* 0xffffffffff047887 */ /* 0x000fe40008800000 */
[----:B------:R-:W-:-:S10]  /*0490*/  UISETP.NE.AND.EX UP2, UPT, UR9, URZ, UPT, UP2 ;  /* 0x000000ff0900728c */ /* 0x000fd4000bf45320 */
[----:B------:R-:W-:Y:S01]  /*04a0*/  VOTEU.ANY UP0, P0 ;  /* 0x0000000000ff7886 */ /* 0x000fe20000000100 */
[----:B------:R-:W-:-:S04]  /*04b0*/  @!UP2 USEL UR4, URZ, 0xffffffff, UP0 ;  /* 0xffffffffff04a887 */ /* 0x000fc80008000000 */
[----:B------:R-:W-:-:S04]  /*04c0*/  ULOP3.LUT UR4, UR4, 0x1, URZ, 0xc0, !UPT ;  /* 0x0000000104047892 */ /* 0x000fc8000f8ec0ff */
[----:B------:R-:W-:-:S11]  /*04d0*/  UISETP.NE.U32.AND UP3, UPT, UR4, 0x1, UPT ;  /* 0x000000010400788c */ /* 0x000fd6000bf65070 */
.L_x_8:
[----:B-12---:R-:W1:Y:S02]  /*04e0*/  SHFL.IDX PT, R2, R80, RZ, 0x1f ;  /* 0x00001fff50027589 */ /* 0x006e6400000e0000 */
[----:B-1----:R-:W-:-:S13]  /*04f0*/  ISETP.NE.AND P0, PT, R2, RZ, PT ;  /* 0x000000ff0200720c */ /* 0x002fda0003f05270 */
[----:B------:R-:W-:Y:S05]  /*0500*/  @P0 BRA `(.L_x_9) ;  /* 0x0000000000ac0947 */ /* 0x000fea0003800000 */
[----:B------:R-:W-:Y:S01]  /*0510*/  ELECT P0, URZ, PT ;  /* 0x0000000000ff782f */ /* 0x000fe20003800000 */
[----:B------:R-:W-:-:S12]  /*0520*/  BSSY.RECONVERGENT B0, `(.L_x_9) ;  /* 0x0000029000007945 */ /* 0x000fd80003800200 */
[----:B------:R-:W-:Y:S05]  /*0530*/  @!P0 BRA `(.L_x_10) ;  /* 0x00000000009c8947 */ /* 0x000fea0003800000 */
[----:B------:R-:W1:Y:S01]  /*0540*/  S2UR UR4, SR_CgaCtaId ;  /* 0x00000000000479c3 */ /* 0x000e620000008800 */
[----:B------:R-:W-:Y:S01]  /*0550*/  UMOV UR5, 0x400 ;  /* 0x0000040000057882 */ /* 0x000fe20000000000 */
[----:B------:R-:W-:Y:S01]  /*0560*/  UMOV UR8, 0x1 ;  /* 0x0000000100087882 */ /* 0x000fe20000000000 */
[----:B------:R-:W-:Y:S01]  /*0570*/  UMOV UR6, 0x4 ;  /* 0x0000000400067882 */ /* 0x000fe20000000000 */
[----:B------:R-:W-:-:S04]  /*0580*/  UIADD3 UR8, UPT, UPT, -UR8, 0x100000, URZ ;  /* 0x0010000008087890 */ /* 0x000fc8000fffe1ff */
[----:B------:R-:W-:Y:S02]  /*0590*/  USHF.L.U32 UR9, UR8, 0xb, URZ ;  /* 0x0000000b08097899 */ /* 0x000fe400080006ff */
[----:B------:R-:W-:Y:S02]  /*05a0*/  USHF.L.U32 UR8, UR8, 0x1, URZ ;  /* 0x0000000108087899 */ /* 0x000fe400080006ff */
[----:B------:R-:W-:-:S04]  /*05b0*/  UIADD3 UR6, UPT, UPT, -UR6, 0x100000, URZ ;  /* 0x0010000006067890 */ /* 0x000fc8000fffe1ff */
[----:B------:R-:W-:Y:S02]  /*05c0*/  USHF.L.U32 UR7, UR6, 0xb, URZ ;  /* 0x0000000b06077899 */ /* 0x000fe400080006ff */
[----:B------:R-:W-:Y:S02]  /*05d0*/  USHF.L.U32 UR6, UR6, 0x1, URZ ;  /* 0x0000000106067899 */ /* 0x000fe400080006ff */
[----:B-1----:R-:W-:Y:S01]  /*05e0*/  ULEA UR4, UR4, UR5, 0x18 ;  /* 0x0000000504047291 */ /* 0x002fe2000f8ec0ff */
[----:B------:R-:W1:Y:S11]  /*05f0*/  FENCE.VIEW.ASYNC.S ;  /* 0x00000000000073c6 */ /* 0x000e760000000000 */
[----:B-1----:R1:W2:Y:S01]  /*0600*/  SYNCS.EXCH.64 URZ, [UR4], UR8 ;  /* 0x0000000804ff75b2 */ /* 0x0022a20008000100 */
[----:B------:R1:W3:Y:S01]  /*0610*/  SYNCS.EXCH.64 URZ, [UR4+0x68], UR6 ;  /* 0x0000680604ff75b2 */ /* 0x0002e20008000100 */
[----:B------:R1:W4:Y:S01]  /*0620*/  SYNCS.EXCH.64 URZ, [UR4+0x8], UR8 ;  /* 0x0000080804ff75b2 */ /* 0x0003220008000100 */
[----:B------:R1:W1:Y:S01]  /*0630*/  SYNCS.EXCH.64 URZ, [UR4+0x70], UR6 ;  /* 0x0000700604ff75b2 */ /* 0x0002620008000100 */
        /* <DEDUP_REMOVED lines=22> */
[----:B--234-:R-:W-:Y:S01]  /*07a0*/  NOP ;  /* 0x0000000000007918 */ /* 0x01cfe20000000000 */
.L_x_10:
[----:B-1----:R-:W-:Y:S05]  /*07b0*/  BSYNC.RECONVERGENT B0 ;  /* 0x0000000000007941 */ /* 0x002fea0003800200 */
.L_x_9:
[----:B------:R-:W1:Y:S01]  /*07c0*/  SHFL.IDX PT, R2, R80, RZ, 0x1f ;  /* 0x00001fff50027589 */ /* 0x000e6200000e0000 */
[----:B------:R-:W-:Y:S01]  /*07d0*/  NOP ;  /* 0x0000000000007918 */ /* 0x000fe20000000000 */
[----:B-1----:R-:W-:-:S13]  /*07e0*/  ISETP.NE.AND P0, PT, R2, 0x1, PT ;  /* 0x000000010200780c */ /* 0x002fda0003f05270 */
[----:B------:R-:W-:Y:S05]  /*07f0*/  @P0 BRA `(.L_x_11) ;  /* 0x0000000000400947 */ /* 0x000fea0003800000 */
        /* <DEDUP_REMOVED lines=9> */
[----:B------:R-:W-:Y:S01]  /*0890*/  USHF.L.U32 UR6, UR6, 0x1, URZ ;  /* 0x0000000106067899 */ /* 0x000fe200080006ff */
[----:B------:R-:W-:Y:S01]  /*08a0*/  ELECT P0, URZ, PT ;  /* 0x0000000000ff782f */ /* 0x000fe20003800000 */
[----:B-1----:R-:W-:Y:S01]  /*08b0*/  ULEA UR4, UR4, UR5, 0x18 ;  /* 0x0000000504047291 */ /* 0x002fe2000f8ec0ff */
[----:B------:R-:W1:Y:S11]  /*08c0*/  FENCE.VIEW.ASYNC.S ;  /* 0x00000000000073c6 */ /* 0x000e760000000000 */
[----:B-1----:R1:W2:Y:S01]  /*08d0*/  SYNCS.EXCH.64 URZ, [UR4+0xd0], UR8 ;  /* 0x0000d00804ff75b2 */ /* 0x0022a20008000100 */
[----:B------:R1:W3:Y:S01]  /*08e0*/  SYNCS.EXCH.64 URZ, [UR4+0xd8], UR6 ;  /* 0x0000d80604ff75b2 */ /* 0x0002e20008000100 */
[----:B------:R-:W-:Y:S01]  /*08f0*/  NOP ;  /* 0x0000000000007918 */ /* 0x000fe20000000000 */
.L_x_11:
[----:B------:R-:W4:Y:S01]  /*0900*/  SHFL.IDX PT, R2, R80, RZ, 0x1f ;  /* 0x00001fff50027589 */ /* 0x000f2200000e0000 */
[----:B------:R-:W-:Y:S01]  /*0910*/  NOP ;  /* 0x0000000000007918 */ /* 0x000fe20000000000 */
[----:B----4-:R-:W-:-:S13]  /*0920*/  ISETP.NE.AND P0, PT, R2, 0x3, PT ;  /* 0x000000030200780c */ /* 0x010fda0003f05270 */
[----:B------:R-:W-:Y:S05]  /*0930*/  @P0 BRA `(.L_x_12) ;  /* 0x0000000000300947 */ /* 0x000fea0003800000 */
[----:B-1----:R-:W1:Y:S01]  /*0940*/  S2UR UR4, SR_CgaCtaId ;  /* 0x00000000000479c3 */ /* 0x002e620000008800 */
[----:B------:R-:W-:Y:S01]  /*0950*/  UMOV UR6, 0x400 ;  /* 0x0000040000067882 */ /* 0x000fe20000000000 */
[----:B------:R-:W-:Y:S01]  /*0960*/  UMOV UR5, 0x20 ;  /* 0x0000002000057882 */ /* 0x000fe20000000000 */
[----:B------:R-:W-:Y:S01]  /*0970*/  ELECT P0, URZ, PT ;  /* 0x0000000000ff782f */ /* 0x000fe20003800000 */
[----:B-1----:R-:W-:Y:S02]  /*0980*/  ULEA UR6, UR4, UR6, 0x18 ;  /* 0x0000000604067291 */ /* 0x002fe4000f8ec0ff */
[----:B------:R-:W-:-:S04]  /*0990*/  UIADD3 UR4, UPT, UPT, -UR5, 0x100000, URZ ;  /* 0x0010000005047890 */ /* 0x000fc8000fffe1ff */
[----:B------:R-:W-:Y:S02]  /*09a0*/  USHF.L.U32 UR5, UR4, 0xb, URZ ;  /* 0x0000000b04057899 */ /* 0x000fe400080006ff */
[----:B------:R-:W-:Y:S01]  /*09b0*/  USHF.L.U32 UR4, UR4, 0x1, URZ ;  /* 0x0000000104047899 */ /* 0x000fe200080006ff */
[----:B------:R-:W1:Y:S11]  /*09c0*/  FENCE.VIEW.ASYNC.S ;  /* 0x00000000000073c6 */ /* 0x000e760000000000 */
[----:B-1----:R4:W1:Y:S01]  /*09d0*/  SYNCS.EXCH.64 URZ, [UR6+0xe0], UR4 ;  /* 0x0000e00406ff75b2 */ /* 0x0028620008000100 */
[----:B------:R4:W1:Y:S02]  /*09e0*/  SYNCS.EXCH.64 URZ, [UR6+0xe8], UR4 ;  /* 0x0000e80406ff75b2 */ /* 0x0008640008000100 */
[----:B----4-:R-:W-:Y:S01]  /*09f0*/  NOP ;  /* 0x0000000000007918 */ /* 0x010fe20000000000 */
.L_x_12:
[----:B------:R-:W4:Y:S01]  /*0a00*/  SHFL.IDX PT, R2, R80, RZ, 0x1f ;  /* 0x00001fff50027589 */ /* 0x000f2200000e0000 */
[----:B------:R-:W-:Y:S01]  /*0a10*/  NOP ;  /* 0x0000000000007918 */ /* 0x000fe20000000000 */
[----:B----4-:R-:W-:-:S13]  /*0a20*/  ISETP.NE.AND P0, PT, R2, 0x4, PT ;  /* 0x000000040200780c */ /* 0x010fda0003f05270 */
[----:B------:R-:W-:Y:S05]  /*0a30*/  @P0 BRA `(.L_x_13) ;  /* 0x00000000004c0947 */ /* 0x000fea0003800000 */
[----:B-1----:R-:W1:Y:S01]  /*0a40*/  S2UR UR6, SR_CgaCtaId ;  /* 0x00000000000679c3 */ /* 0x002e620000008800 */
[----:B------:R-:W-:Y:S01]  /*0a50*/  UMOV UR4, 0x3a0 ;  /* 0x000003a000047882 */ /* 0x000fe20000000000 */
[----:B------:R-:W-:Y:S01]  /*0a60*/  UMOV UR5, 0x400 ;  /* 0x0000040000057882 */ /* 0x000fe20000000000 */
[----:B------:R-:W-:Y:S01]  /*0a70*/  USEL UR4, UR4, 0x320, UP3 ;  /* 0x0000032004047887 */ /* 0x000fe20009800000 */
[----:B------:R-:W-:Y:S01]  /*0a80*/  UMOV UR8, 0x1 ;  /* 0x0000000100087882 */ /* 0x000fe20000000000 */
[----:B------:R-:W-:Y:S01]  /*0a90*/  ELECT P0, URZ, PT ;  /* 0x0000000000ff782f */ /* 0x000fe20003800000 */
[----:B------:R-:W-:-:S04]  /*0aa0*/  UIADD3 UR8, UPT, UPT, -UR8, 0x100000, URZ ;  /* 0x0010000008087890 */ /* 0x000fc8000fffe1ff */
[----:B------:R-:W-:Y:S02]  /*0ab0*/  USHF.L.U32 UR9, UR8, 0xb, URZ ;  /* 0x0000000b08097899 */ /* 0x000fe400080006ff */
[----:B------:R-:W-:Y:S02]  /*0ac0*/  USHF.L.U32 UR8, UR8, 0x1, URZ ;  /* 0x0000000108087899 */ /* 0x000fe400080006ff */
[----:B-1----:R-:W-:Y:S02]  /*0ad0*/  ULEA UR6, UR6, UR5, 0x18 ;  /* 0x0000000506067291 */ /* 0x002fe4000f8ec0ff */
[----:B------:R-:W-:-:S04]  /*0ae0*/  UIADD3 UR4, UPT, UPT, -UR4, 0x100000, URZ ;  /* 0x0010000004047890 */ /* 0x000fc8000fffe1ff */
[----:B------:R-:W-:Y:S02]  /*0af0*/  USHF.L.U32 UR5, UR4, 0xb, URZ ;  /* 0x0000000b04057899 */ /* 0x000fe400080006ff */
[----:B------:R-:W-:Y:S01]  /*0b00*/  USHF.L.U32 UR4, UR4, 0x1, URZ ;  /* 0x0000000104047899 */ /* 0x000fe200080006ff */
[----:B------:R-:W1:Y:S03]  /*0b10*/  FENCE.VIEW.ASYNC.S ;  /* 0x00000000000073c6 */ /* 0x000e660000000000 */
[----:B-1----:R4:W1:Y:S08]  /*0b20*/  SYNCS.EXCH.64 URZ, [UR6+0xf0], UR8 ;  /* 0x0000f00806ff75b2 */ /* 0x0028700008000100 */
[----:B------:R4:W1:Y:S01]  /*0b30*/  SYNCS.EXCH.64 URZ, [UR6+0x100], UR4 ;  /* 0x0001000406ff75b2 */ /* 0x0008620008000100 */
[----:B------:R4:W1:Y:S01]  /*0b40*/  SYNCS.EXCH.64 URZ, [UR6+0xf8], UR8 ;  /* 0x0000f80806ff75b2 */ /* 0x0008620008000100 */
[----:B------:R4:W1:Y:S02]  /*0b50*/  SYNCS.EXCH.64 URZ, [UR6+0x108], UR4 ;  /* 0x0001080406ff75b2 */ /* 0x0008640008000100 */
[----:B----4-:R-:W-:Y:S01]  /*0b60*/  NOP ;  /* 0x0000000000007918 */ /* 0x010fe20000000000 */
.L_x_13:
[----:B------:R-:W4:Y:S01]  /*0b70*/  SHFL.IDX PT, R2, R80, RZ, 0x1f ;  /* 0x00001fff50027589 */ /* 0x000f2200000e0000 */
[----:B------:R-:W-:Y:S01]  /*0b80*/  NOP ;  /* 0x0000000000007918 */ /* 0x000fe20000000000 */
[----:B----4-:R-:W-:-:S13]  /*0b90*/  ISETP.NE.AND P0, PT, R2, 0x5, PT ;  /* 0x000000050200780c */ /* 0x010fda0003f05270 */
[----:B------:R-:W-:Y:S05]  /*0ba0*/  @P0 BRA `(.L_x_14) ;  /* 0x0000000000580947 */ /* 0x000fea0003800000 */
[----:B-1----:R-:W1:Y:S01]  /*0bb0*/  S2UR UR4, SR_CgaCtaId ;  /* 0x00000000000479c3 */ /* 0x002e620000008800 */
        /* <DEDUP_REMOVED lines=12> */
[----:B-1----:R4:W1:Y:S01]  /*0c80*/  SYNCS.EXCH.64 URZ, [UR4+0x110], UR8 ;  /* 0x0001100804ff75b2 */ /* 0x0028620008000100 */
[----:B------:R4:W1:Y:S01]  /*0c90*/  SYNCS.EXCH.64 URZ, [UR4+0x130], UR6 ;  /* 0x0001300604ff75b2 */ /* 0x0008620008000100 */
[----:B------:R4:W1:Y:S01]  /*0ca0*/  SYNCS.EXCH.64 URZ, [UR4+0x118], UR8 ;  /* 0x0001180804ff75b2 */ /* 0x0008620008000100 */
[----:B------:R4:W1:Y:S01]  /*0cb0*/  SYNCS.EXCH.64 URZ, [UR4+0x138], UR6 ;  /* 0x0001380604ff75b2 */ /* 0x0008620008000100 */
[----:B------:R4:W1:Y:S01]  /*0cc0*/  SYNCS.EXCH.64 URZ, [UR4+0x120], UR8 ;  /* 0x0001200804ff75b2 */ /* 0x0008620008000100 */
[----:B------:R4:W1:Y:S01]  /*0cd0*/  SYNCS.EXCH.64 URZ, [UR4+0x140], UR6 ;  /* 0x0001400604ff75b2 */ /* 0x0008620008000100 */
[----:B------:R4:W1:Y:S01]  /*0ce0*/  SYNCS.EXCH.64 URZ, [UR4+0x128], UR8 ;  /* 0x0001280804ff75b2 */ /* 0x0008620008000100 */
[----:B------:R4:W1:Y:S02]  /*0cf0*/  SYNCS.EXCH.64 URZ, [UR4+0x148], UR6 ;  /* 0x0001480604ff75b2 */ /* 0x0008640008000100 */
[----:B----4-:R-:W-:Y:S01]  /*0d00*/  NOP ;  /* 0x0000000000007918 */ /* 0x010fe20000000000 */
.L_x_14:
[----:B------:R-:W4:Y:S01]  /*0d10*/  SHFL.IDX PT, R2, R80, RZ, 0x1f ;  /* 0x00001fff50027589 */ /* 0x000f2200000e0000 */
[----:B------:R-:W1:Y:S01]  /*0d20*/  S2UR UR48, SR_CgaCtaId ;  /* 0x00000000003079c3 */ /* 0x000e620000008800 */
[----:B------:R-:W-:Y:S01]  /*0d30*/  NOP ;  /* 0x0000000000007918 */ /* 0x000fe20000000000 */
[----:B----4-:R-:W-:-:S13]  /*0d40*/  ISETP.NE.AND P0, PT, R2, 0x3, PT ;  /* 0x000000030200780c */ /* 0x010fda0003f05270 */
[----:B-1----:R-:W-:Y:S05]  /*0d50*/  @P0 BRA `(.L_x_15) ;  /* 0x0000000000340947 */ /* 0x002fea0003800000 */
[----:B------:R-:W-:Y:S01]  /*0d60*/  UMOV UR4, 0x400 ;  /* 0x0000040000047882 */ /* 0x000fe20000000000 */
[----:B------:R-:W-:Y:S01]  /*0d70*/  UMOV UR6, 0x20 ;  /* 0x0000002000067882 */ /* 0x000fe20000000000 */
[----:B------:R-:W-:Y:S02]  /*0d80*/  ULEA UR4, UR48, UR4, 0x18 ;  /* 0x0000000430047291 */ /* 0x000fe4000f8ec0ff */
[----:B------:R-:W-:-:S04]  /*0d90*/  UIADD3 UR6, UPT, UPT, -UR6, 0x100000, URZ ;  /* 0x0010000006067890 */ /* 0x000fc8000fffe1ff */
[----:B------:R-:W-:Y:S02]  /*0da0*/  USHF.L.U32 UR7, UR6, 0xb, URZ ;  /* 0x0000000b06077899 */ /* 0x000fe400080006ff */
[----:B------:R-:W-:Y:S01]  /*0db0*/  USHF.L.U32 UR6, UR6, 0x1, URZ ;  /* 0x0000000106067899 */ /* 0x000fe200080006ff */
[----:B------:R-:W-:Y:S01]  /*0dc0*/  ELECT P0, URZ, PT ;  /* 0x0000000000ff782f */ /* 0x000fe20003800000 */
[----:B------:R-:W1:Y:S10]  /*0dd0*/  FENCE.VIEW.ASYNC.S ;  /* 0x00000000000073c6 */ /* 0x000e740000000000 */
[----:B-1----:R1:W4:Y:S01]  /*0de0*/  SYNCS.EXCH.64 URZ, [UR4+0x150], UR6 ;  /* 0x0001500604ff75b2 */ /* 0x0023220008000100 */
[----:B------:R1:W1:Y:S01]  /*0df0*/  SYNCS.EXCH.64 URZ, [UR4+0x160], UR6 ;  /* 0x0001600604ff75b2 */ /* 0x0002620008000100 */
[----:B------:R1:W1:Y:S01]  /*0e00*/  SYNCS.EXCH.64 URZ, [UR4+0x158], UR6 ;  /* 0x0001580604ff75b2 */ /* 0x0002620008000100 */
[----:B------:R1:W1:Y:S01]  /*0e10*/  SYNCS.EXCH.64 URZ, [UR4+0x168], UR6 ;  /* 0x0001680604ff75b2 */ /* 0x0002620008000100 */
[----:B------:R-:W-:Y:S01]  /*0e20*/  NOP ;  /* 0x0000000000007918 */ /* 0x000fe20000000000 */
.L_x_15:
[----:B-1----:R-:W1:Y:S01]  /*0e30*/  LDCU UR4, c[0x0][0x36c] ;  /* 0x00006d80ff0477ac */ /* 0x002e620008000800 */
[----:B------:R-:W-:Y:S01]  /*0e40*/  ISETP.NE.OR P3, PT, R0, 0x2, !P3 ;  /* 0x000000020000780c */ /* 0x000fe20005f65670 */
[----:B------:R-:W-:Y:S01]  /*0e50*/  NOP ;  /* 0x0000000000007918 */ /* 0x000fe20000000000 */
[----:B------:R-:W-:Y:S01]  /*0e60*/  LOP3.LUT R0, R76, 0x1f, RZ, 0xc0, !PT ;  /* 0x0000001f4c007812 */ /* 0x000fe200078ec0ff */
[----:B------:R-:W-:Y:S02]  /*0e70*/  UISETP.NE.AND UP4, UPT, UR18, 0x2, UPT ;  /* 0x000000021200788c */ /* 0x000fe4000bf85270 */
[----:B------:R-:W-:Y:S02]  /*0e80*/  UISETP.NE.AND UP5, UPT, UR18, URZ, UPT ;  /* 0x000000ff1200728c */ /* 0x000fe4000bfa5270 */
[----:B-1----:R-:W-:-:S09]  /*0e90*/  UISETP.EQ.U32.AND UP6, UPT, UR4, 0x1, UPT ;  /* 0x000000010400788c */ /* 0x002fd2000bfc2070 */
[----:B------:R-:W-:Y:S05]  /*0ea0*/  BRA.U !UP6, `(.L_x_16) ;  /* 0x000000010e087547 */ /* 0x000fea000b800000 */
[----:B--234-:R-:W-:Y:S01]  /*0eb0*/  UCGABAR_ARV ;  /* 0x00000000000079c7 */ /* 0x01cfe20008000000 */
[----:B------:R-:W-:Y:S05]  /*0ec0*/  BRA `(.L_x_17) ;  /* 0x0000000000047947 */ /* 0x000fea0003800000 */
.L_x_16:
[----:B--234-:R-:W-:Y:S01]  /*0ed0*/  NOP ;  /* 0x0000000000007918 */ /* 0x01cfe20000000000 */
.L_x_17:
[----:B------:R-:W1:Y:S01]  /*0ee0*/  S2UR UR46, SR_CTAID.X ;  /* 0x00000000002e79c3 */ /* 0x000e620000002500 */
[----:B------:R-:W-:-:S05]  /*0ef0*/  CS2R.32 R3, SR_CgaSize ;  /* 0x0000000000037805 */ /* 0x000fca0000008a00 */
[----:B------:R-:W-:-:S05]  /*0f00*/  IMAD R3, R3, -0xa0, RZ ;  /* 0xffffff6003037824 */ /* 0x000fca00078e02ff */
[----:B------:R-:W-:-:S14]  /*0f10*/  R2UR UR5, R3 ;  /* 0x00000000030572ca */ /* 0x000fdc00000e0000 */
[----:B------:R-:W2:Y:S01]  /*0f20*/  LDCU UR5, c[0x0][UR5+0x2b0] ;  /* 0x00005600050577ac */ /* 0x000ea20008000800 */
[----:B------:R-:W-:-:S05]  /*0f30*/  CS2R.32 R3, SR_CgaSize ;  /* 0x0000000000037805 */ /* 0x000fca0000008a00 */
[----:B------:R-:W-:-:S05]  /*0f40*/  IMAD R3, R3, -0xa0, RZ ;  /* 0xffffff6003037824 */ /* 0x000fca00078e02ff */
[----:B------:R-:W-:-:S14]  /*0f50*/  R2UR UR4, R3 ;  /* 0x00000000030472ca */ /* 0x000fdc00000e0000 */
[----:B------:R-:W3:Y:S01]  /*0f60*/  LDCU UR4, c[0x0][UR4+0x2b4] ;  /* 0x00005680040477ac */ /* 0x000ee20008000800 */
[----:B------:R-:W4:Y:S01]  /*0f70*/  S2UR UR45, SR_CTAID.Y ;  /* 0x00000000002d79c3 */ /* 0x000f220000002600 */
[----:B------:R-:W-:-:S05]  /*0f80*/  CS2R.32 R3, SR_CgaSize ;  /* 0x0000000000037805 */ /* 0x000fca0000008a00 */
[----:B------:R-:W-:-:S05]  /*0f90*/  IMAD R3, R3, -0xa0, RZ ;  /* 0xffffff6003037824 */ /* 0x000fca00078e02ff */
[----:B------:R-:W-:-:S14]  /*0fa0*/  R2UR UR57, R3 ;  /* 0x00000000033972ca */ /* 0x000fdc00000e0000 */
[----:B------:R-:W3:Y:S01]  /*0fb0*/  LDCU UR57, c[0x0][UR57+0x2a0] ;  /* 0x00005400393977ac */ /* 0x000ee20008000800 */
[----:B------:R-:W-:-:S05]  /*0fc0*/  CS2R.32 R3, SR_CgaSize ;  /* 0x0000000000037805 */ /* 0x000fca0000008a00 */
[----:B------:R-:W-:-:S05]  /*0fd0*/  IMAD R3, R3, -0xa0, RZ ;  /* 0xffffff6003037824 */ /* 0x000fca00078e02ff */
[----:B------:R-:W-:-:S14]  /*0fe0*/  R2UR UR60, R3 ;  /* 0x00000000033c72ca */ /* 0x000fdc00000e0000 */
[----:B------:R-:W3:Y:S01]  /*0ff0*/  LDCU UR60, c[0x0][UR60+0x2a4] ;  /* 0x000054803c3c77ac */ /* 0x000ee20008000800 */
[----:B------:R-:W-:Y:S01]  /*1000*/  USHF.L.U32 UR24, UR48, 0xb, URZ ;  /* 0x0000000b30187899 */ /* 0x000fe200080006ff */
[----:B------:R-:W3:Y:S01]  /*1010*/  LDCU UR19, c[0x0][0xb24] ;  /* 0x00016480ff1377ac */ /* 0x000ee20008000800 */
[----:B------:R-:W3:Y:S01]  /*1020*/  LDCU UR42, c[0x0][0xb24] ;  /* 0x00016480ff2a77ac */ /* 0x000ee20008000800 */
[----:B-1----:R-:W-:Y:S01]  /*1030*/  I2FP.F32.U32 R3, UR46 ;  /* 0x0000002e00037c45 */ /* 0x002fe20008201000 */
[----:B------:R-:W1:Y:S04]  /*1040*/  LDCU UR22, c[0x0][0xb30] ;  /* 0x00016600ff1677ac */ /* 0x000e680008000800 */
[----:B--2---:R-:W-:Y:S01]  /*1050*/  FMUL R3, R3, UR5 ;  /* 0x0000000503037c20 */ /* 0x004fe20008400000 */
[----:B------:R-:W-:Y:S01]  /*1060*/  ULOP3.LUT UR24, UR24, 0x1800, URZ, 0xc0, !UPT ;  /* 0x0000180018187892 */ /* 0x000fe2000f8ec0ff */
[----:B----4-:R-:W-:-:S04]  /*1070*/  I2FP.F32.U32 R2, UR45 ;  /* 0x0000002d00027c45 */ /* 0x010fc80008201000 */
[----:B------:R-:W2:Y:S01]  /*1080*/  F2I.U32.TRUNC.NTZ R3, R3 ;  /* 0x0000000300037305 */ /* 0x000ea2000020f000 */
[----:B---3--:R-:W-:-:S07]  /*1090*/  FMUL R2, R2, UR4 ;  /* 0x0000000402027c20 */ /* 0x008fce0008400000 */
[----:B------:R-:W3:Y:S01]  /*10a0*/  F2I.U32.TRUNC.NTZ R2, R2 ;  /* 0x0000000200027305 */ /* 0x000ee2000020f000 */
[----:B--2---:R-:W-:Y:S02]  /*10b0*/  R2UR UR5, R3 ;  /* 0x00000000030572ca */ /* 0x004fe400000e0000 */
[----:B---3--:R-:W-:Y:S02]  /*10c0*/  R2UR UR4, R2 ;  /* 0x00000000020472ca */ /* 0x008fe400000e0000 */
[----:B------:R-:W-:-:S09]  /*10d0*/  PRMT R2, RZ, 0x7610, R2 ;  /* 0x00007610ff027816 */ /* 0x000fd20000000002 */
[----:B------:R-:W-:-:S04]  /*10e0*/  UIADD3 UR5, UPT, UPT, -UR5, URZ, URZ ;  /* 0x000000ff05057290 */ /* 0x000fc8000fffe1ff */
[----:B------:R-:W-:Y:S02]  /*10f0*/  UIMAD UR57, UR57, UR5, UR46 ;  /* 0x00000005393972a4 */ /* 0x000fe4000f8e022e */
[----:B------:R-:W-:-:S04]  /*1100*/  UIADD3 UR4, UPT, UPT, -UR4, URZ, URZ ;  /* 0x000000ff04047290 */ /* 0x000fc8000fffe1ff */
[----:B------:R-:W-:Y:S01]  /*1110*/  UIMAD UR60, UR60, UR4, UR45 ;  /* 0x000000043c3c72a4 */ /* 0x000fe2000f8e022d */
[----:B-1----:R-:W-:Y:S11]  /*1120*/  BRA.U UP5, `(.L_x_18) ;  /* 0x0000000105407547 */ /* 0x002ff6000b800000 */
[----:B------:R-:W-:Y:S02]  /*1130*/  UISETP.NE.AND UP0, UPT, UR60, URZ, UPT ;  /* 0x000000ff3c00728c */ /* 0x000fe4000bf05270 */
[----:B------:R-:W-:Y:S02]  /*1140*/  UISETP.NE.AND UP2, UPT, UR57, 0x1, UPT ;  /* 0x000000013900788c */ /* 0x000fe4000bf45270 */
[----:B------:R-:W-:-:S04]  /*1150*/  UISETP.EQ.OR UP0, UPT, UR57, URZ, !UP0 ;  /* 0x000000ff3900728c */ /* 0x000fc8000c702670 */
[----:B------:R-:W-:Y:S02]  /*1160*/  USEL UR7, URZ, 0x1, !UP0 ;  /* 0x00000001ff077887 */ /* 0x000fe4000c000000 */
[----:B------:R-:W-:-:S04]  /*1170*/  UISETP.NE.AND UP0, UPT, UR60, URZ, UPT ;  /* 0x000000ff3c00728c */ /* 0x000fc8000bf05270 */
[----:B------:R-:W-:-:S04]  /*1180*/  USEL UR4, URZ, 0x2, UP0 ;  /* 0x00000002ff047887 */ /* 0x000fc80008000000 */
[----:B------:R-:W-:Y:S02]  /*1190*/  USEL UR6, UR4, 0x2, UP2 ;  /* 0x0000000204067887 */ /* 0x000fe40009000000 */
[----:B------:R-:W-:Y:S02]  /*11a0*/  USEL UR4, URZ, 0x4, UP0 ;  /* 0x00000004ff047887 */ /* 0x000fe40008000000 */
[----:B------:R-:W-:-:S04]  /*11b0*/  UISETP.NE.AND UP2, UPT, UR57, 0x2, UPT ;  /* 0x000000023900788c */ /* 0x000fc8000bf45270 */
[----:B------:R-:W-:Y:S02]  /*11c0*/  USEL UR5, UR4, 0x4, UP2 ;  /* 0x0000000404057887 */ /* 0x000fe40009000000 */
[----:B------:R-:W-:Y:S02]  /*11d0*/  USEL UR4, URZ, 0x8, UP0 ;  /* 0x00000008ff047887 */ /* 0x000fe40008000000 */
[----:B------:R-:W-:Y:S02]  /*11e0*/  UISETP.NE.AND UP0, UPT, UR57, 0x3, UPT ;  /* 0x000000033900788c */ /* 0x000fe4000bf05270 */
[----:B------:R-:W-:Y:S02]  /*11f0*/  UIADD3 UR5, UPT, UPT, UR5, UR6, UR7 ;  /* 0x0000000605057290 */ /* 0x000fe4000fffe007 */
[----:B------:R-:W-:-:S04]  /*1200*/  USEL UR4, UR4, 0x8, UP0 ;  /* 0x0000000804047887 */ /* 0x000fc80008000000 */
[----:B------:R-:W-:-:S06]  /*1210*/  UIADD3 UR4, UPT, UPT, UR5, UR4, URZ ;  /* 0x0000000405047290 */ /* 0x000fcc000fffe0ff */
[----:B------:R-:W-:-:S07]  /*1220*/  MOV R2, UR4 ;  /* 0x0000000400027c02 */ /* 0x000fce0008000f00 */
.L_x_18:
[----:B------:R-:W1:Y:S01]  /*1230*/  S2UR UR36, SR_CTAID.Z ;  /* 0x00000000002479c3 */ /* 0x000e620000002700 */
[----:B------:R-:W-:-:S09]  /*1240*/  UISETP.GE.AND UP0, UPT, UR19, 0x1, UPT ;  /* 0x000000011300788c */ /* 0x000fd2000bf06270 */
[----:B------:R-:W-:Y:S05]  /*1250*/  BRA.U !UP0, `(.L_x_19) ;  /* 0x0000000108d07547 */ /* 0x000fea000b800000 */
[----:B------:R-:W2:Y:S01]  /*1260*/  LDCU UR20, c[0x0][0xb0c] ;  /* 0x00016180ff1477ac */ /* 0x000ea20008000800 */
[----:B------:R-:W3:Y:S01]  /*1270*/  LDCU.128 UR12, c[0x0][0xb10] ;  /* 0x00016200ff0c77ac */ /* 0x000ee20008000c00 */
[----:B------:R-:W4:Y:S01]  /*1280*/  LDCU UR6, c[0x0][0x370] ;  /* 0x00006e00ff0677ac */ /* 0x000f220008000800 */
[----:B------:R-:W1:Y:S01]  /*1290*/  LDCU UR7, c[0x0][0x374] ;  /* 0x00006e80ff0777ac */ /* 0x000e620008000800 */
[----:B------:R-:W1:Y:S01]  /*12a0*/  LDCU UR21, c[0x0][0xb20] ;  /* 0x00016400ff1577ac */ /* 0x000e620008000800 */
[----:B--2---:R-:W-:Y:S02]  /*12b0*/  UISETP.NE.AND UP0, UPT, UR20, 0x1, UPT ;  /* 0x000000011400788c */ /* 0x004fe4000bf05270 */
[----:B---3--:R-:W-:Y:S01]  /*12c0*/  UIMAD.WIDE.U32 UR4, UR46, UR12, URZ ;  /* 0x0000000c2e0472a5 */ /* 0x008fe2000f8e00ff */
[----:B------:R-:W2:Y:S01]  /*12d0*/  LDCU.64 UR8, c[0x0][0xb28] ;  /* 0x00016500ff0877ac */ /* 0x000ea20008000a00 */
[----:B----4-:R-:W-:Y:S02]  /*12e0*/  UIMAD.WIDE.U32 UR10, UR6, UR12, URZ ;  /* 0x0000000c060a72a5 */ /* 0x010fe4000f8e00ff */
[----:B------:R-:W-:-:S02]  /*12f0*/  USHF.R.U32.HI UR5, URZ, UR13, UR5 ;  /* 0x0000000dff057299 */ /* 0x000fc40008011605 */
[----:B------:R-:W-:Y:S02]  /*1300*/  UISETP.NE.AND UP2, UPT, UR19, 0x1, UPT ;  /* 0x000000011300788c */ /* 0x000fe4000bf45270 */
[----:B------:R-:W-:Y:S01]  /*1310*/  USEL UR5, UR46, UR5, !UP0 ;  /* 0x000000052e057287 */ /* 0x000fe2000c000000 */
[----:B------:R-:W-:Y:S01]  /*1320*/  UMOV UR10, UR11 ;  /* 0x0000000b000a7c82 */ /* 0x000fe20008000000 */
[----:B------:R-:W-:Y:S02]  /*1330*/  UIMAD.WIDE.U32 UR16, UR45, UR15, URZ ;  /* 0x0000000f2d1072a5 */ /* 0x000fe4000f8e00ff */
[----:B------:R-:W-:Y:S02]  /*1340*/  @UP0 USHF.R.U32.HI UR6, URZ, UR13, UR10 ;  /* 0x0000000dff060299 */ /* 0x000fe4000801160a */
[----:B------:R-:W-:Y:S02]  /*1350*/  UISETP.NE.AND UP0, UPT, UR14, 0x1, UPT ;  /* 0x000000010e00788c */ /* 0x000fe4000bf05270 */
[----:B-1----:R-:W-:-:S02]  /*1360*/  UIMAD.WIDE.U32 UR10, UR7, UR15, URZ ;  /* 0x0000000f070a72a5 */ /* 0x002fc4000f8e00ff */
[----:B--2---:R-:W-:Y:S01]  /*1370*/  UIMAD.WIDE.U32 UR12, UR6, UR8, URZ ;  /* 0x00000008060c72a5 */ /* 0x004fe2000f8e00ff */
[----:B------:R-:W-:Y:S02]  /*1380*/  UMOV UR4, UR17 ;  /* 0x0000001100047c82 */ /* 0x000fe40008000000 */
[----:B------:R-:W-:Y:S02]  /*1390*/  USHF.R.U32.HI UR4, URZ, UR21, UR4 ;  /* 0x00000015ff047299 */ /* 0x000fe40008011604 */
[----:B------:R-:W-:Y:S02]  /*13a0*/  UMOV UR10, UR11 ;  /* 0x0000000b000a7c82 */ /* 0x000fe40008000000 */
[----:B------:R-:W-:Y:S01]  /*13b0*/  UMOV UR12, UR13 ;  /* 0x0000000d000c7c82 */ /* 0x000fe20008000000 */
[----:B------:R-:W-:Y:S02]  /*13c0*/  @UP0 USHF.R.U32.HI UR7, URZ, UR21, UR10 ;  /* 0x00000015ff070299 */ /* 0x000fe4000801160a */
[----:B------:R-:W-:-:S02]  /*13d0*/  USEL UR4, UR45, UR4, !UP0 ;  /* 0x000000042d047287 */ /* 0x000fc4000c000000 */
[----:B------:R-:W-:Y:S02]  /*13e0*/  UIMAD.WIDE.U32 UR10, UR7, UR8, URZ ;  /* 0x00000008070a72a5 */ /* 0x000fe4000f8e00ff */
[----:B------:R-:W-:Y:S02]  /*13f0*/  @UP2 USHF.R.U32.HI UR6, URZ, UR9, UR12 ;  /* 0x00000009ff062299 */ /* 0x000fe4000801160c */
[----:B------:R-:W-:-:S03]  /*1400*/  UIMAD.WIDE.U32 UR12, UR4, UR8, URZ ;  /* 0x00000008040c72a5 */ /* 0x000fc6000f8e00ff */
[----:B------:R-:W-:Y:S02]  /*1410*/  UMOV UR10, UR11 ;  /* 0x0000000b000a7c82 */ /* 0x000fe40008000000 */
[----:B------:R-:W-:Y:S02]  /*1420*/  @UP2 USHF.R.U32.HI UR7, URZ, UR9, UR10 ;  /* 0x00000009ff072299 */ /* 0x000fe4000801160a */
[----:B------:R-:W-:Y:S02]  /*1430*/  UIMAD UR10, UR6, UR19, URZ ;  /* 0x00000013060a72a4 */ /* 0x000fe4000f8e02ff */
[----:B------:R-:W-:-:S04]  /*1440*/  UIMAD UR7, UR7, UR19, URZ ;  /* 0x00000013070772a4 */ /* 0x000fc8000f8e02ff */
[----:B------:R-:W-:-:S03]  /*1450*/  UISETP.GE.AND UP0, UPT, UR4, UR7, UPT ;  /* 0x000000070400728c */ /* 0x000fc6000bf06270 */
[----:B------:R-:W-:Y:S01]  /*1460*/  UMOV UR7, UR13 ;  /* 0x0000000d00077c82 */ /* 0x000fe20008000000 */
[----:B------:R-:W-:Y:S02]  /*1470*/  UISETP.GE.OR UP0, UPT, UR5, UR10, UP0 ;  /* 0x0000000a0500728c */ /* 0x000fe40008706670 */
[----:B------:R-:W-:Y:S02]  /*1480*/  UIMAD.WIDE.U32 UR10, UR5, UR8, URZ ;  /* 0x00000008050a72a5 */ /* 0x000fe4000f8e00ff */
[----:B------:R-:W-:Y:S02]  /*1490*/  USHF.R.U32.HI UR7, URZ, UR9, UR7 ;  /* 0x00000009ff077299 */ /* 0x000fe40008011607 */
[----:B------:R-:W-:Y:S02]  /*14a0*/  UIADD3 UR10, UPT, UPT, -UR4, URZ, URZ ;  /* 0x000000ff040a7290 */ /* 0x000fe4000fffe1ff */
[----:B------:R-:W-:Y:S02]  /*14b0*/  USEL UR7, UR4, UR7, !UP2 ;  /* 0x0000000704077287 */ /* 0x000fe4000d000000 */
[----:B------:R-:W-:Y:S01]  /*14c0*/  UIMAD UR10, UR14, UR10, UR45 ;  /* 0x0000000a0e0a72a4 */ /* 0x000fe2000f8e022d */
[----:B------:R-:W-:Y:S01]  /*14d0*/  @!UP0 UMOV UR8, UR11 ;  /* 0x0000000b00088c82 */ /* 0x000fe20008000000 */
[----:B------:R-:W-:-:S02]  /*14e0*/  UIADD3 UR11, UPT, UPT, -UR5, URZ, URZ ;  /* 0x000000ff050b7290 */ /* 0x000fc4000fffe1ff */
[----:B------:R-:W-:Y:S02]  /*14f0*/  @!UP0 USHF.R.U32.HI UR8, URZ, UR9, UR8 ;  /* 0x00000009ff088299 */ /* 0x000fe40008011608 */
[----:B------:R-:W-:Y:S02]  /*1500*/  UIADD3 UR9, UPT, UPT, -UR7, URZ, URZ ;  /* 0x000000ff07097290 */ /* 0x000fe4000fffe1ff */
[----:B------:R-:W-:Y:S02]  /*1510*/  @!UP0 USEL UR8, UR5, UR8, !UP2 ;  /* 0x0000000805088287 */ /* 0x000fe4000d000000 */
[----:B------:R-:W-:Y:S02]  /*1520*/  UIMAD UR9, UR19, UR9, UR4 ;  /* 0x00000009130972a4 */ /* 0x000fe4000f8e0204 */
[----:B------:R-:W-:Y:S02]  /*1530*/  @!UP0 UIADD3 UR7, UPT, UPT, UR7, -UR8, URZ ;  /* 0x8000000807078290 */ /* 0x000fe4000fffe0ff */
[----:B------:R-:W-:-:S02]  /*1540*/  @!UP0 UIMAD UR6, UR9, UR6, UR8 ;  /* 0x00000006090682a4 */ /* 0x000fc4000f8e0208 */
[----:B------:R-:W-:Y:S02]  /*1550*/  @!UP0 UIMAD UR4, UR7, UR19, UR5 ;  /* 0x00000013070482a4 */ /* 0x000fe4000f8e0205 */
[----:B------:R-:W-:Y:S02]  /*1560*/  UIMAD UR46, UR20, UR11, UR46 ;  /* 0x0000000b142e72a4 */ /* 0x000fe4000f8e022e */
[----:B------:R-:W-:Y:S01]  /*1570*/  UIMAD UR45, UR4, UR14, UR10 ;  /* 0x0000000e042d72a4 */ /* 0x000fe2000f8e020a */
[----:B------:R-:W-:Y:S02]  /*1580*/  @!UP0 UMOV UR5, UR6 ;  /* 0x0000000600058c82 */ /* 0x000fe40008000000 */
[----:B------:R-:W-:-:S12]  /*1590*/  UIMAD UR46, UR5, UR20, UR46 ;  /* 0x00000014052e72a4 */ /* 0x000fd8000f8e022e */
.L_x_19:
[----:B------:R-:W-:-:S09]  /*15a0*/  UISETP.NE.AND UP0, UPT, UR22, 0x1, UPT ;  /* 0x000000011600788c */ /* 0x000fd2000bf05270 */
[----:B------:R-:W-:Y:S05]  /*15b0*/  BRA.U UP0, `(.L_x_20) ;  /* 0x0000000100407547 */ /* 0x000fea000b800000 */
[----:B------:R-:W2:Y:S01]  /*15c0*/  LDCU.128 UR8, c[0x0][0xb10] ;  /* 0x00016200ff0877ac */ /* 0x000ea20008000c00 */
[----:B------:R-:W3:Y:S01]  /*15d0*/  LDCU UR12, c[0x0][0xb0c] ;  /* 0x00016180ff0c77ac */ /* 0x000ee20008000800 */
[----:B------:R-:W4:Y:S01]  /*15e0*/  LDCU UR13, c[0x0][0xb20] ;  /* 0x00016400ff0d77ac */ /* 0x000f220008000800 */
[----:B--2---:R-:W-:Y:S02]  /*15f0*/  UIMAD.WIDE.U32 UR4, UR46, UR8, URZ ;  /* 0x000000082e0472a5 */ /* 0x004fe4000f8e00ff */
[----:B------:R-:W-:Y:S02]  /*1600*/  UIMAD.WIDE.U32 UR6, UR45, UR11, URZ ;  /* 0x0000000b2d0672a5 */ /* 0x000fe4000f8e00ff */
[----:B---3--:R-:W-:Y:S02]  /*1610*/  UISETP.NE.AND UP0, UPT, UR12, 0x1, UPT ;  /* 0x000000010c00788c */ /* 0x008fe4000bf05270 */
[----:B------:R-:W-:-:S03]  /*1620*/  USHF.R.U32.HI UR5, URZ, UR9, UR5 ;  /* 0x00000009ff057299 */ /* 0x000fc60008011605 */
[----:B------:R-:W-:Y:S01]  /*1630*/  UMOV UR4, UR7 ;  /* 0x0000000700047c82 */ /* 0x000fe20008000000 */
[----:B------:R-:W-:Y:S02]  /*1640*/  USEL UR5, UR46, UR5, !UP0 ;  /* 0x000000052e057287 */ /* 0x000fe4000c000000 */
[----:B------:R-:W-:Y:S02]  /*1650*/  UISETP.NE.AND UP0, UPT, UR10, 0x1, UPT ;  /* 0x000000010a00788c */ /* 0x000fe4000bf05270 */
[----:B----4-:R-:W-:-:S04]  /*1660*/  USHF.R.U32.HI UR4, URZ, UR13, UR4 ;  /* 0x0000000dff047299 */ /* 0x010fc80008011604 */
[----:B------:R-:W-:-:S04]  /*1670*/  USEL UR4, UR45, UR4, !UP0 ;  /* 0x000000042d047287 */ /* 0x000fc8000c000000 */
[----:B------:R-:W-:Y:S02]  /*1680*/  UIADD3 UR6, UPT, UPT, UR5, -UR4, URZ ;  /* 0x8000000405067290 */ /* 0x000fe4000fffe0ff */
[----:B------:R-:W-:Y:S02]  /*1690*/  UIADD3 UR4, UPT, UPT, -UR5, UR4, URZ ;  /* 0x0000000405047290 */ /* 0x000fe4000fffe1ff */
[----:B------:R-:W-:Y:S02]  /*16a0*/  UIMAD UR45, UR6, UR10, UR45 ;  /* 0x0000000a062d72a4 */ /* 0x000fe4000f8e022d */
[----:B------:R-:W-:-:S12]  /*16b0*/  UIMAD UR46, UR4, UR12, UR46 ;  /* 0x0000000c042e72a4 */ /* 0x000fd8000f8e022e */
.L_x_20:
[----:B------:R-:W-:Y:S01]  /*16c0*/  UISETP.NE.AND UP0, UPT, UR18, 0x2, UPT ;  /* 0x000000021200788c */ /* 0x000fe2000bf05270 */
[----:B------:R-:W-:Y:S09]  /*16d0*/  BRA.U !UP6, `(.L_x_21) ;  /* 0x000000010e0c7547 */ /* 0x000ff2000b800000 */
[----:B------:R-:W-:Y:S01]  /*16e0*/  UCGABAR_WAIT ;  /* 0x0000000000007dc7 */ /* 0x000fe20008000000 */
[----:B------:R-:W-:Y:S01]  /*16f0*/  CCTL.IVALL ;  /* 0x00000000ff00798f */ /* 0x000fe20002000000 */
[----:B------:R-:W-:Y:S05]  /*1700*/  BRA `(.L_x_22) ;  /* 0x0000000000047947 */ /* 0x000fea0003800000 */
.L_x_21:
[----:B------:R-:W-:Y:S06]  /*1710*/  BAR.SYNC.DEFER_BLOCKING 0x0 ;  /* 0x0000000000007b1d */ /* 0x000fec0000010000 */
.L_x_22:
[----:B------:R-:W-:Y:S05]  /*1720*/  BRA.U UP0, `(.L_x_23) ;  /* 0x0000001900047547 */ /* 0x000fea000b800000 */
[----:B------:R-:W2:Y:S01]  /*1730*/  LDCU UR6, c[0x0][0x38c] ;  /* 0x00007180ff0677ac */ /* 0x000ea20008000800 */
[----:B------:R-:W-:Y:S01]  /*1740*/  PLOP3.LUT P1, PT, PT, PT, UP3, 0x80, 0x8 ;  /* 0x000000000008781c */ /* 0x000fe20003f2f038 */
[----:B------:R-:W-:Y:S01]  /*1750*/  IMAD.MOV.U32 R12, RZ, RZ, 0x1 ;  /* 0x00000001ff0c7424 */ /* 0x000fe200078e00ff */
[----:B------:R-:W-:Y:S01]  /*1760*/  ISETP.EQ.OR P2, PT, R0, RZ, P3 ;  /* 0x000000ff0000720c */ /* 0x000fe20001f42670 */
[----:B------:R-:W-:Y:S01]  /*1770*/  UISETP.NE.AND UP1, UPT, UR18, URZ, UPT ;  /* 0x000000ff1200728c */ /* 0x000fe2000bf25270 */
[----:B------:R-:W-:Y:S01]  /*1780*/  PLOP3.LUT P1, PT, P1, PT, PT, 0x8, 0x80 ;  /* 0x000000000080781c */ /* 0x000fe20000f2e170 */
[----:B------:R-:W-:Y:S01]  /*1790*/  USEL UR25, URZ, 0x1, UP4 ;  /* 0x00000001ff197887 */ /* 0x000fe2000a000000 */
[----:B------:R-:W-:Y:S01]  /*17a0*/  CS2R R10, SRZ ;  /* 0x00000000000a7805 */ /* 0x000fe2000001ff00 */
[----:B------:R-:W-:Y:S01]  /*17b0*/  IMAD.MOV.U32 R9, RZ, RZ, RZ ;  /* 0x000000ffff097224 */ /* 0x000fe200078e00ff */
[----:B------:R-:W3:Y:S01]  /*17c0*/  LDCU UR39, c[0x0][0x370] ;  /* 0x00006e00ff2777ac */ /* 0x000ee20008000800 */
[----:B------:R-:W-:Y:S01]  /*17d0*/  IMAD.MOV.U32 R8, RZ, RZ, 0x1 ;  /* 0x00000001ff087424 */ /* 0x000fe200078e00ff */
[----:B------:R-:W4:Y:S01]  /*17e0*/  LDCU.64 UR28, c[0x0][0x348] ;  /* 0x00006900ff1c77ac */ /* 0x000f220008000a00 */
[----:B------:R-:W-:-:S02]  /*17f0*/  USHF.R.U32.HI UR44, URZ, 0x7, UR24 ;  /* 0x00000007ff2c7899 */ /* 0x000fc40008011618 */
[----:B--2---:R-:W-:Y:S02]  /*1800*/  UIADD3 UR5, UPT, UPT, UR6, 0x7f, URZ ;  /* 0x0000007f06057890 */ /* 0x004fe4000fffe0ff */
[----:B------:R-:W-:Y:S02]  /*1810*/  UIADD3 UR47, UPT, UPT, UR6, 0xfe, URZ ;  /* 0x000000fe062f7890 */ /* 0x000fe4000fffe0ff */
[----:B------:R-:W-:Y:S01]  /*1820*/  USHF.R.S32.HI UR4, URZ, 0x1f, UR5 ;  /* 0x0000001fff047899 */ /* 0x000fe20008011405 */
[----:B------:R-:W2:Y:S03]  /*1830*/  LDCU UR38, c[0x0][0x374] ;  /* 0x00006e80ff2677ac */ /* 0x000ea60008000800 */
[----:B------:R-:W-:Y:S02]  /*1840*/  ULEA.HI UR4, UR4, UR5, URZ, 0x7 ;  /* 0x0000000504047291 */ /* 0x000fe4000f8f38ff */
[----:B------:R-:W-:-:S02]  /*1850*/  USEL UR25, UR25, 0x2, UP1 ;  /* 0x0000000219197887 */ /* 0x000fc40008800000 */
[----:B------:R-:W-:Y:S02]  /*1860*/  USHF.R.S32.HI UR41, URZ, 0x7, UR4 ;  /* 0x00000007ff297899 */ /* 0x000fe40008011404 */
[----:B------:R-:W-:Y:S02]  /*1870*/  UIADD3 UR4, UPT, UPT, UR6, -0x1, URZ ;  /* 0xffffffff06047890 */ /* 0x000fe4000fffe0ff */
[----:B------:R-:W-:Y:S02]  /*1880*/  UISETP.LT.U32.AND UP0, UPT, UR41, 0xd, UPT ;  /* 0x0000000d2900788c */ /* 0x000fe4000bf01070 */
[----:B------:R-:W-:Y:S02]  /*1890*/  UISETP.GE.U32.AND UP2, UPT, UR4, -0xff, UPT ;  /* 0xffffff010400788c */ /* 0x000fe4000bf46070 */
[----:B------:R-:W-:Y:S01]  /*18a0*/  USEL UR40, UR41, 0xd, UP0 ;  /* 0x0000000d29287887 */ /* 0x000fe20008000000 */
[----:B------:R-:W-:-:S03]  /*18b0*/  UMOV UR5, URZ ;  /* 0x000000ff00057c82 */ /* 0x000fc60008000000 */
[----:B------:R-:W-:Y:S02]  /*18c0*/  UIADD3 UR21, UPT, UPT, UR40, -0x1, URZ ;  /* 0xffffffff28157890 */ /* 0x000fe4000fffe0ff */
[----:B------:R-:W-:-:S03]  /*18d0*/  UIADD3 UR43, UPT, UPT, UR41, -UR40, URZ ;  /* 0x80000028292b7290 */ /* 0x000fc6000fffe0ff */
[----:B------:R-:W-:-:S04]  /*18e0*/  @UP2 UIADD3 UR21, UPT, UPT, UR40, URZ, URZ ;  /* 0x000000ff28152290 */ /* 0x000fc8000fffe0ff */
[----:B--234-:R-:W-:-:S12]  /*18f0*/  UIADD3 UR21, UPT, UPT, UR21, 0x1, URZ ;  /* 0x0000000115157890 */ /* 0x01cfd8000fffe0ff */
.L_x_43:
[----:B------:R-:W-:Y:S01]  /*1900*/  UISETP.NE.AND UP0, UPT, UR48, URZ, UPT ;  /* 0x000000ff3000728c */ /* 0x000fe2000bf05270 */
[----:B------:R-:W2:Y:S08]  /*1910*/  S2UR UR48, SR_CgaCtaId ;  /* 0x00000000003079c3 */ /* 0x000eb00000008800 */
[----:B------:R-:W-:Y:S05]  /*1920*/  BRA.U UP0, `(.L_x_24) ;  /* 0x0000000100347547 */ /* 0x000fea000b800000 */
[----:B------:R-:W3:Y:S01]  /*1930*/  S2R R0, SR_CgaCtaId ;  /* 0x0000000000007919 */ /* 0x000ee20000008800 */
[----:B------:R-:W-:-:S04]  /*1940*/  MOV R2, 0x400 ;  /* 0x0000040000027802 */ /* 0x000fc80000000f00 */
[----:B---3--:R-:W-:Y:S02]  /*1950*/  LEA R0, R0, R2, 0x18 ;  /* 0x0000000200007211 */ /* 0x008fe400078ec0ff */
[----:B------:R-:W-:-:S03]  /*1960*/  SHF.L.U32 R2, R8, 0x1f, RZ ;  /* 0x0000001f08027819 */ /* 0x000fc600000006ff */
[----:B------:R-:W-:-:S04]  /*1970*/  IMAD R0, R9, 0x8, R0 ;  /* 0x0000000809007824 */ /* 0x000fc800078e0200 */
[----:B------:R-:W3:Y:S02]  /*1980*/  SYNCS.PHASECHK.TRANS64.TRYWAIT P0, [R0+URZ+0x160], R2 ;  /* 0x00016002000075a7 */ /* 0x000ee400080011ff */
[----:B---3--:R-:W-:Y:S05]  /*1990*/  @!P0 BRA `(.L_x_25) ;  /* 0x0000005400588947 */ /* 0x008fea0003800000 */
.L_x_112:
[----:B------:R-:W-:Y:S01]  /*19a0*/  VIADD R9, R9, 0x1 ;  /* 0x0000000109097836 */ /* 0x000fe20000000000 */
[----:B------:R3:W-:Y:S04]  /*19b0*/  SYNCS.ARRIVE.TRANS64.A1T0 RZ, [R0+URZ+0x150], RZ ;  /* 0x000150ff00ff79a7 */ /* 0x0007e800081000ff */
[----:B------:R-:W-:-:S04]  /*19c0*/  ISETP.NE.AND P0, PT, R9, 0x2, PT ;  /* 0x000000020900780c */ /* 0x000fc80003f05270 */
[----:B------:R-:W-:Y:S02]  /*19d0*/  SEL R9, R9, RZ, P0 ;  /* 0x000000ff09097207 */ /* 0x000fe40000000000 */
[----:B---3--:R-:W-:-:S04]  /*19e0*/  SEL R0, RZ, 0x1, P0 ;  /* 0x00000001ff007807 */ /* 0x008fc80000000000 */
[----:B------:R-:W-:-:S07]  /*19f0*/  LOP3.LUT R8, R8, R0, RZ, 0x3c, !PT ;  /* 0x0000000008087212 */ /* 0x000fce00078e3cff */
.L_x_24:
[----:B------:R-:W-:Y:S01]  /*1a00*/  UMOV UR6, 0x400 ;  /* 0x0000040000067882 */ /* 0x000fe20000000000 */
[----:B------:R-:W-:Y:S01]  /*1a10*/  SHF.L.U32 R0, R12, 0x1f, RZ ;  /* 0x0000001f0c007819 */ /* 0x000fe200000006ff */
[----:B--2---:R-:W-:Y:S02]  /*1a20*/  ULEA UR6, UR48, UR6, 0x18 ;  /* 0x0000000630067291 */ /* 0x004fe4000f8ec0ff */
[----:B------:R-:W-:Y:S02]  /*1a30*/  UISETP.GE.U32.AND UP0, UPT, UR47, 0xff, UPT ;  /* 0x000000ff2f00788c */ /* 0x000fe4000bf06070 */
[----:B------:R-:W-:Y:S02]  /*1a40*/  ULEA UR4, UR5, UR6, 0x3 ;  /* 0x0000000605047291 */ /* 0x000fe4000f8e18ff */
[----:B------:R-:W-:Y:S02]  /*1a50*/  USHF.L.U32 UR35, UR46, 0x6, URZ ;  /* 0x000000062e237899 */ /* 0x000fe400080006ff */
[----:B------:R-:W-:Y:S01]  /*1a60*/  ULEA UR11, UR45, UR44, 0x6 ;  /* 0x0000002c2d0b7291 */ /* 0x000fe2000f8e30ff */
[----:B------:R-:W-:-:S04]  /*1a70*/  UMOV UR13, URZ ;  /* 0x000000ff000d7c82 */ /* 0x000fc80008000000 */
[----:B------:R2:W3:Y:S01]  /*1a80*/  SYNCS.PHASECHK.TRANS64.TRYWAIT P0, [UR4+0x68], R0 ;  /* 0x00006800ff0075a7 */ /* 0x0004e20008001104 */
[----:B------:R-:W-:Y:S06]  /*1a90*/  BRA.U !UP0, `(.L_x_26) ;  /* 0x0000000108bc7547 */ /* 0x000fec000b800000 */
[----:B------:R-:W-:Y:S01]  /*1aa0*/  UMOV UR7, URZ ;  /* 0x000000ff00077c82 */ /* 0x000fe20008000000 */
[----:B------:R-:W-:-:S05]  /*1ab0*/  UMOV UR4, UR5 ;  /* 0x0000000500047c82 */ /* 0x000fca0008000000 */
.L_x_32:
[----:B------:R-:W-:Y:S01]  /*1ac0*/  ULEA UR33, UR4, UR6, 0x3 ;  /* 0x0000000604217291 */ /* 0x000fe2000f8e18ff */
[----:B---3--:R-:W-:Y:S01]  /*1ad0*/  @!P3 MOV R2, 0x4000 ;  /* 0x000040000002b802 */ /* 0x008fe20000000f00 */
[----:B-1-34-:R-:W-:Y:S10]  /*1ae0*/  @P0 BRA `(.L_x_27) ;  /* 0x00000000000c0947 */ /* 0x01aff40003800000 */
[----:B------:R-:W-:-:S04]  /*1af0*/  SHF.L.U32 R3, R12, 0x1f, RZ ;  /* 0x0000001f0c037819 */ /* 0x000fc800000006ff */
[----:B------:R-:W3:Y:S02]  /*1b00*/  SYNCS.PHASECHK.TRANS64.TRYWAIT P0, [UR33+0x68], R3 ;  /* 0x00006803ff0075a7 */ /* 0x000ee40008001121 */
[----:B---3--:R-:W-:Y:S05]  /*1b10*/  @!P0 BRA `(.L_x_28) ;  /* 0x00000054000c8947 */ /* 0x008fea0003800000 */
.L_x_27:
[----:B------:R3:W-:Y:S01]  /*1b20*/  @!P3 SYNCS.ARRIVE.TRANS64 RZ, [UR33], R2 ;  /* 0x00000002ffffb9a7 */ /* 0x0007e20008000021 */
[----:B------:R-:W-:-:S04]  /*1b30*/  ULOP3.LUT UR5, UR25, 0x2, URZ, 0xfc, !UPT ;  /* 0x0000000219057892 */ /* 0x000fc8000f8efcff */
[----:B------:R-:W-:-:S09]  /*1b40*/  UISETP.NE.AND UP0, UPT, UR5, 0x2, UPT ;  /* 0x000000020500788c */ /* 0x000fd2000bf05270 */
[----:B------:R-:W-:Y:S05]  /*1b50*/  BRA.U UP0, `(.L_x_29) ;  /* 0x0000000100047547 */ /* 0x000fea000b800000 */
[----:B-1----:R-:W-:Y:S05]  /*1b60*/  BPT.TRAP 0x1 ;  /* 0x000000040000795c */ /* 0x002fea0000300000 */
.L_x_29:
[----:B------:R-:W-:Y:S04]  /*1b70*/  BSSY.RECONVERGENT B0, `(.L_x_30) ;  /* 0x0000003000007945 */ /* 0x000fe80003800200 */
[----:B------:R-:W-:Y:S05]  /*1b80*/  @P2 BRA `(.L_x_31) ;  /* 0x0000000000042947 */ /* 0x000fea0003800000 */
[----:B-1----:R-:W-:Y:S05]  /*1b90*/  BPT.TRAP 0x1 ;  /* 0x000000040000795c */ /* 0x002fea0000300000 */
.L_x_31:
[----:B-1----:R-:W-:Y:S05]  /*1ba0*/  BSYNC.RECONVERGENT B0 ;  /* 0x0000000000007941 */ /* 0x002fea0003800200 */
.L_x_30:
[----:B------:R-:W-:Y:S02]  /*1bb0*/  UIADD3 UR5, UPT, UPT, UR4, 0x1, URZ ;  /* 0x0000000104057890 */ /* 0x000fe4000fffe0ff */
[----:B------:R-:W-:Y:S02]  /*1bc0*/  USHF.L.U32 UR34, UR7, 0x7, URZ ;  /* 0x0000000707227899 */ /* 0x000fe400080006ff */
[----:B------:R-:W-:Y:S02]  /*1bd0*/  UISETP.NE.AND UP0, UPT, UR5, 0xd, UPT ;  /* 0x0000000d0500788c */ /* 0x000fe4000bf05270 */
[----:B------:R-:W-:Y:S02]  /*1be0*/  USHF.L.U32 UR32, UR4, 0xd, URZ ;  /* 0x0000000d04207899 */ /* 0x000fe400080006ff */
[----:B------:R-:W-:Y:S02]  /*1bf0*/  USEL UR9, URZ, 0x1, UP0 ;  /* 0x00000001ff097887 */ /* 0x000fe40008000000 */
[----:B------:R-:W-:-:S02]  /*1c00*/  USEL UR5, UR5, URZ, UP0 ;  /* 0x000000ff05057287 */ /* 0x000fc40008000000 */
[----:B------:R-:W-:Y:S02]  /*1c10*/  UIADD3 UR14, UP0, UPT, UR28, 0x180, URZ ;  /* 0x000001801c0e7890 */ /* 0x000fe4000ff1e0ff */
[----:B------:R-:W-:Y:S01]  /*1c20*/  ULEA UR8, UR5, UR6, 0x3 ;  /* 0x0000000605087291 */ /* 0x000fe2000f8e18ff */
[----:B------:R-:W-:Y:S01]  /*1c30*/  LOP3.LUT R12, R12, UR9, RZ, 0x3c, !PT ;  /* 0x000000090c0c7c12 */ /* 0x000fe2000f8e3cff */
[----:B------:R-:W-:Y:S02]  /*1c40*/  UIADD3 UR7, UPT, UPT, UR7, 0x1, URZ ;  /* 0x0000000107077890 */ /* 0x000fe4000fffe0ff */
[----:B------:R-:W-:Y:S01]  /*1c50*/  UIADD3 UR16, UP1, UPT, UR28, 0x80, URZ ;  /* 0x000000801c107890 */ /* 0x000fe2000ff3e0ff */
[----:B--2---:R-:W-:Y:S01]  /*1c60*/  SHF.L.U32 R0, R12, 0x1f, RZ ;  /* 0x0000001f0c007819 */ /* 0x004fe200000006ff */
[----:B------:R-:W-:Y:S02]  /*1c70*/  UIADD3.X UR15, UPT, UPT, URZ, UR29, URZ, UP0, !UPT ;  /* 0x0000001dff0f7290 */ /* 0x000fe400087fe4ff */
[----:B------:R-:W-:Y:S01]  /*1c80*/  UISETP.NE.AND UP0, UPT, UR7, UR21, UPT ;  /* 0x000000150700728c */ /* 0x000fe2000bf05270 */
[----:B------:R4:W1:Y:S01]  /*1c90*/  SYNCS.PHASECHK.TRANS64.TRYWAIT P0, [UR8+0x68], R0 ;  /* 0x00006800ff0075a7 */ /* 0x0008620008001108 */
[----:B------:R-:W-:-:S02]  /*1ca0*/  ULOP3.LUT UR8, UR32, UR24, URZ, 0xfc, !UPT ;  /* 0x0000001820087292 */ /* 0x000fc4000f8efcff */
[----:B------:R-:W-:Y:S02]  /*1cb0*/  UIADD3.X UR17, UPT, UPT, URZ, UR29, URZ, UP1, !UPT ;  /* 0x0000001dff117290 */ /* 0x000fe40008ffe4ff */
[----:B------:R-:W-:Y:S02]  /*1cc0*/  UIADD3 UR32, UPT, UPT, UR6, 0x2400, UR32 ;  /* 0x0000240006207890 */ /* 0x000fe4000fffe020 */
[----:B------:R-:W-:Y:S01]  /*1cd0*/  UIADD3 UR8, UPT, UPT, UR6, 0x1c400, UR8 ;  /* 0x0001c40006087890 */ /* 0x000fe2000fffe008 */
[----:B------:R-:W-:Y:S01]  /*1ce0*/  UMOV UR18, 0x0 ;  /* 0x0000000000127882 */ /* 0x000fe20000000000 */
[----:B------:R-:W-:Y:S01]  /*1cf0*/  UMOV UR19, 0x10000000 ;  /* 0x1000000000137882 */ /* 0x000fe20000000000 */
[----:B------:R-:W-:Y:S01]  /*1d00*/  UMOV UR4, 0xf0000 ;  /* 0x000f000000047882 */ /* 0x000fe20000000000 */
[----:B------:R-:W-:Y:S01]  /*1d10*/  UMOV UR12, UR36 ;  /* 0x00000024000c7c82 */ /* 0x000fe20008000000 */
[----:B------:R-:W-:Y:S01]  /*1d20*/  UMOV UR9, UR33 ;  /* 0x0000002100097c82 */ /* 0x000fe20008000000 */
[----:B------:R-:W-:Y:S01]  /*1d30*/  UMOV UR10, UR34 ;  /* 0x00000022000a7c82 */ /* 0x000fe20008000000 */
[----:B------:R-:W-:Y:S01]  /*1d40*/  UTMALDG.3D [UR32], [UR16], desc[UR18] ;  /* 0x00001220100075b4 */ /* 0x000fe20008011000 */
[----:B------:R-:W-:Y:S01]  /*1d50*/  UMOV UR13, UR21 ;  /* 0x00000015000d7c82 */ /* 0x000fe20008000000 */
[----:B------:R2:W-:Y:S02]  /*1d60*/  UTMALDG.3D.MULTICAST [UR8], [UR14], UR4, desc[UR18] ;  /* 0x000012080e0073b4 */ /* 0x0005e40008011804 */
[----:B--2---:R-:W-:Y:S01]  /*1d70*/  UMOV UR4, UR5 ;  /* 0x0000000500047c82 */ /* 0x004fe20008000000 */
[----:B------:R-:W-:Y:S05]  /*1d80*/  BRA.U UP0, `(.L_x_32) ;  /* 0xfffffffd004c7547 */ /* 0x000fea000b83ffff */
.L_x_26:
[----:B------:R-:W-:Y:S01]  /*1d90*/  ULEA UR4, UR5, UR6, 0x3 ;  /* 0x0000000605047291 */ /* 0x000fe2000f8e18ff */
[----:B--2-4-:R-:W-:Y:S01]  /*1da0*/  SHF.L.U32 R0, R12, 0x1f, RZ ;  /* 0x0000001f0c007819 */ /* 0x014fe200000006ff */
[----:B------:R-:W-:Y:S01]  /*1db0*/  @!P1 SYNCS.ARRIVE.TRANS64.A1T0 RZ, [UR6+0xe8], RZ ;  /* 0x0000e8ffffff99a7 */ /* 0x000fe20008100006 */
[----:B------:R-:W-:-:S06]  /*1dc0*/  UISETP.GT.AND UP0, UPT, UR41, UR40, UPT ;  /* 0x000000282900728c */ /* 0x000fcc000bf04270 */
[----:B-1-3--:R1:W2:Y:S03]  /*1dd0*/  SYNCS.PHASECHK.TRANS64.TRYWAIT P0, [UR4+0x68], R0 ;  /* 0x00006800ff0075a7 */ /* 0x00a2a60008001104 */
[----:B------:R-:W-:Y:S05]  /*1de0*/  BRA.U !UP0, `(.L_x_33) ;  /* 0x0000000108c07547 */ /* 0x000fea000b800000 */
[----:B------:R-:W-:Y:S01]  /*1df0*/  UIADD3 UR26, UPT, UPT, UR43, UR13, URZ ;  /* 0x0000000d2b1a7290 */ /* 0x000fe2000fffe0ff */
[----:B------:R-:W-:-:S11]  /*1e00*/  UMOV UR4, UR5 ;  /* 0x0000000500047c82 */ /* 0x000fd60008000000 */
.L_x_39:
[----:B------:R-:W-:Y:S01]  /*1e10*/  ULEA UR17, UR4, UR6, 0x3 ;  /* 0x0000000604117291 */ /* 0x000fe2000f8e18ff */
[----:B--2---:R-:W-:Y:S01]  /*1e20*/  @!P3 MOV R2, 0x4000 ;  /* 0x000040000002b802 */ /* 0x004fe20000000f00 */
[----:B--234-:R-:W-:Y:S10]  /*1e30*/  @P0 BRA `(.L_x_34) ;  /* 0x00000000000c0947 */ /* 0x01cff40003800000 */
[----:B------:R-:W-:-:S04]  /*1e40*/  SHF.L.U32 R3, R12, 0x1f, RZ ;  /* 0x0000001f0c037819 */ /* 0x000fc800000006ff */
[----:B------:R-:W2:Y:S02]  /*1e50*/  SYNCS.PHASECHK.TRANS64.TRYWAIT P0, [UR17+0x68], R3 ;  /* 0x00006803ff0075a7 */ /* 0x000ea40008001111 */
[----:B--2---:R-:W-:Y:S05]  /*1e60*/  @!P0 BRA `(.L_x_35) ;  /* 0x0000005000508947 */ /* 0x004fea0003800000 */
.L_x_34:
[----:B------:R2:W-:Y:S01]  /*1e70*/  @!P3 SYNCS.ARRIVE.TRANS64 RZ, [UR17], R2 ;  /* 0x00000002ffffb9a7 */ /* 0x0005e20008000011 */
[----:B------:R-:W-:-:S04]  /*1e80*/  ULOP3.LUT UR5, UR25, 0x2, URZ, 0xfc, !UPT ;  /* 0x0000000219057892 */ /* 0x000fc8000f8efcff */
[----:B------:R-:W-:-:S09]  /*1e90*/  UISETP.NE.AND UP0, UPT, UR5, 0x2, UPT ;  /* 0x000000020500788c */ /* 0x000fd2000bf05270 */
[----:B------:R-:W-:Y:S05]  /*1ea0*/  BRA.U UP0, `(.L_x_36) ;  /* 0x0000000100047547 */ /* 0x000fea000b800000 */
[----:B------:R-:W-:Y:S05]  /*1eb0*/  BPT.TRAP 0x1 ;  /* 0x000000040000795c */ /* 0x000fea0000300000 */
.L_x_36:
[----:B------:R-:W-:Y:S04]  /*1ec0*/  BSSY.RECONVERGENT B0, `(.L_x_37) ;  /* 0x0000003000007945 */ /* 0x000fe80003800200 */
[----:B------:R-:W-:Y:S05]  /*1ed0*/  @P2 BRA `(.L_x_38) ;  /* 0x0000000000042947 */ /* 0x000fea0003800000 */
[----:B------:R-:W-:Y:S05]  /*1ee0*/  BPT.TRAP 0x1 ;  /* 0x000000040000795c */ /* 0x000fea0000300000 */
.L_x_38:
[----:B------:R-:W-:Y:S05]  /*1ef0*/  BSYNC.RECONVERGENT B0 ;  /* 0x0000000000007941 */ /* 0x000fea0003800200 */
.L_x_37:
[----:B------:R-:W-:Y:S02]  /*1f00*/  UIADD3 UR5, UPT, UPT, UR4, 0x1, URZ ;  /* 0x0000000104057890 */ /* 0x000fe4000fffe0ff */
[----:B------:R-:W-:Y:S02]  /*1f10*/  USHF.L.U32 UR18, UR13, 0x7, URZ ;  /* 0x000000070d127899 */ /* 0x000fe400080006ff */
[----:B------:R-:W-:Y:S02]  /*1f20*/  UISETP.NE.AND UP0, UPT, UR5, 0xd, UPT ;  /* 0x0000000d0500788c */ /* 0x000fe4000bf05270 */
[----:B------:R-:W-:Y:S02]  /*1f30*/  USHF.L.U32 UR16, UR4, 0xd, URZ ;  /* 0x0000000d04107899 */ /* 0x000fe400080006ff */
[----:B------:R-:W-:Y:S02]  /*1f40*/  USEL UR8, URZ, 0x1, UP0 ;  /* 0x00000001ff087887 */ /* 0x000fe40008000000 */
[----:B------:R-:W-:-:S02]  /*1f50*/  USEL UR5, UR5, URZ, UP0 ;  /* 0x000000ff05057287 */ /* 0x000fc40008000000 */
[----:B------:R-:W-:Y:S02]  /*1f60*/  UIADD3 UR22, UP0, UPT, UR28, 0x180, URZ ;  /* 0x000001801c167890 */ /* 0x000fe4000ff1e0ff */
[----:B------:R-:W-:Y:S01]  /*1f70*/  UIADD3 UR13, UPT, UPT, UR13, 0x1, URZ ;  /* 0x000000010d0d7890 */ /* 0x000fe2000fffe0ff */
[----:B------:R-:W-:Y:S01]  /*1f80*/  LOP3.LUT R12, R12, UR8, RZ, 0x3c, !PT ;  /* 0x000000080c0c7c12 */ /* 0x000fe2000f8e3cff */
[----:B------:R-:W-:Y:S02]  /*1f90*/  UIADD3 UR14, UP1, UPT, UR28, 0x80, URZ ;  /* 0x000000801c0e7890 */ /* 0x000fe4000ff3e0ff */
[----:B------:R-:W-:Y:S01]  /*1fa0*/  UIADD3.X UR23, UPT, UPT, URZ, UR29, URZ, UP0, !UPT ;  /* 0x0000001dff177290 */ /* 0x000fe200087fe4ff */
[----:B-1----:R-:W-:Y:S01]  /*1fb0*/  SHF.L.U32 R0, R12, 0x1f, RZ ;  /* 0x0000001f0c007819 */ /* 0x002fe200000006ff */
[----:B------:R-:W-:Y:S02]  /*1fc0*/  ULOP3.LUT UR8, UR16, UR24, URZ, 0xfc, !UPT ;  /* 0x0000001810087292 */ /* 0x000fe4000f8efcff */
[----:B------:R-:W-:-:S02]  /*1fd0*/  UISETP.NE.AND UP0, UPT, UR13, UR26, UPT ;  /* 0x0000001a0d00728c */ /* 0x000fc4000bf05270 */
[----:B------:R-:W-:Y:S02]  /*1fe0*/  ULEA UR7, UR5, UR6, 0x3 ;  /* 0x0000000605077291 */ /* 0x000fe4000f8e18ff */
[----:B------:R-:W-:Y:S02]  /*1ff0*/  UIADD3 UR16, UPT, UPT, UR6, 0x2400, UR16 ;  /* 0x0000240006107890 */ /* 0x000fe4000fffe010 */
[----:B------:R-:W-:Y:S02]  /*2000*/  UIADD3.X UR15, UPT, UPT, URZ, UR29, URZ, UP1, !UPT ;  /* 0x0000001dff0f7290 */ /* 0x000fe40008ffe4ff */
[----:B------:R-:W-:Y:S01]  /*2010*/  UIADD3 UR8, UPT, UPT, UR6, 0x1c400, UR8 ;  /* 0x0001c40006087890 */ /* 0x000fe2000fffe008 */
[----:B------:R-:W-:Y:S01]  /*2020*/  UMOV UR30, 0x0 ;  /* 0x00000000001e7882 */ /* 0x000fe20000000000 */
[----:B------:R-:W-:Y:S01]  /*2030*/  UMOV UR31, 0x10000000 ;  /* 0x10000000001f7882 */ /* 0x000fe20000000000 */
[----:B------:R-:W-:Y:S01]  /*2040*/  UMOV UR19, UR35 ;  /* 0x0000002300137c82 */ /* 0x000fe20008000000 */
[----:B------:R-:W-:Y:S01]  /*2050*/  UMOV UR20, UR36 ;  /* 0x0000002400147c82 */ /* 0x000fe20008000000 */
[----:B------:R3:W4:Y:S01]  /*2060*/  SYNCS.PHASECHK.TRANS64.TRYWAIT P0, [UR7+0x68], R0 ;  /* 0x00006800ff0075a7 */ /* 0x0007220008001107 */
[----:B------:R-:W-:Y:S01]  /*2070*/  UMOV UR4, 0xf0000 ;  /* 0x000f000000047882 */ /* 0x000fe20000000000 */
[----:B------:R-:W-:Y:S01]  /*2080*/  UMOV UR12, UR36 ;  /* 0x00000024000c7c82 */ /* 0x000fe20008000000 */
[----:B------:R-:W-:Y:S01]  /*2090*/  UMOV UR9, UR17 ;  /* 0x0000001100097c82 */ /* 0x000fe20008000000 */
[----:B------:R-:W-:Y:S01]  /*20a0*/  UMOV UR10, UR18 ;  /* 0x00000012000a7c82 */ /* 0x000fe20008000000 */
[----:B------:R-:W-:Y:S01]  /*20b0*/  UTMALDG.3D [UR16], [UR14], desc[UR30] ;  /* 0x00001e100e0075b4 */ /* 0x000fe20008011000 */
[----:B------:R1:W-:Y:S02]  /*20c0*/  UTMALDG.3D.MULTICAST [UR8], [UR22], UR4, desc[UR30] ;  /* 0x00001e08160073b4 */ /* 0x0003e40008011804 */
[----:B-1----:R-:W-:Y:S01]  /*20d0*/  UMOV UR4, UR5 ;  /* 0x0000000500047c82 */ /* 0x002fe20008000000 */
[----:B------:R-:W-:Y:S05]  /*20e0*/  BRA.U UP0, `(.L_x_39) ;  /* 0xfffffffd00487547 */ /* 0x000fea000b83ffff */
.L_x_33:
[C---:B------:R-:W-:Y:S01]  /*20f0*/  LEA R3, R11.reuse, UR6, 0x3 ;  /* 0x000000060b037c11 */ /* 0x040fe2000f8e18ff */
[----:B------:R-:W-:Y:S01]  /*2100*/  NOP ;  /* 0x0000000000007918 */ /* 0x000fe20000000000 */
[----:B-1-3--:R-:W-:Y:S02]  /*2110*/  SHF.L.U32 R0, R10, 0x1f, RZ ;  /* 0x0000001f0a007819 */ /* 0x00afe400000006ff */
[----:B------:R-:W-:Y:S02]  /*2120*/  LEA R4, R11, UR6, 0x4 ;  /* 0x000000060b047c11 */ /* 0x000fe4000f8e20ff */
[----:B--2-4-:R-:W1:Y:S02]  /*2130*/  SYNCS.PHASECHK.TRANS64.TRYWAIT P0, [R3+URZ+0xf0], R0 ;  /* 0x0000f000030075a7 */ /* 0x014e6400080011ff */
[----:B-1----:R-:W-:Y:S05]  /*2140*/  @!P0 BRA `(.L_x_40) ;  /* 0x0000004c00b08947 */ /* 0x002fea0003800000 */
.L_x_115:
[----:B------:R-:W2:Y:S01]  /*2150*/  LDS.128 R4, [R4+0x180] ;  /* 0x0001800004047984 */ /* 0x000ea20000000c00 */
[----:B------:R-:W-:Y:S01]  /*2160*/  UISETP.GE.AND UP0, UPT, UR42, 0x1, UPT ;  /* 0x000000012a00788c */ /* 0x000fe2000bf06270 */
[----:B------:R-:W-:Y:S01]  /*2170*/  @!PT LDS RZ, [RZ] ;  /* 0x00000000fffff984 */ /* 0x000fe20000000800 */
[----:B------:R-:W-:Y:S01]  /*2180*/  @!PT LDS RZ, [RZ] ;  /* 0x00000000fffff984 */ /* 0x000fe20000000800 */
[----:B------:R-:W-:Y:S01]  /*2190*/  @!PT LDS RZ, [RZ] ;  /* 0x00000000fffff984 */ /* 0x000fe20000000800 */
[----:B------:R-:W-:Y:S01]  /*21a0*/  @!PT LDS RZ, [RZ] ;  /* 0x00000000fffff984 */ /* 0x000fe20000000800 */
[----:B------:R3:W-:Y:S06]  /*21b0*/  MEMBAR.ALL.CTA ;  /* 0x0000000000007992 */ /* 0x0007ec0000008000 */
[----:B---3--:R-:W3:Y:S01]  /*21c0*/  FENCE.VIEW.ASYNC.S ;  /* 0x00000000000073c6 */ /* 0x008ee20000000000 */
[----:B--2---:R-:W-:-:S13]  /*21d0*/  LOP3.LUT P0, RZ, R6, 0x1, RZ, 0xc0, !PT ;  /* 0x0000000106ff7812 */ /* 0x004fda000780c0ff */
[----:B---3--:R-:W-:Y:S01]  /*21e0*/  VOTEU.ANY UP1, P0 ;  /* 0x0000000000ff7886 */ /* 0x008fe20000020100 */
[----:B------:R-:W-:-:S13]  /*21f0*/  PLOP3.LUT P0, PT, PT, PT, UP1, 0x80, 0x8 ;  /* 0x000000000008781c */ /* 0x000fda0003f0f018 */
[----:B-1----:R-:W-:Y:S02]  /*2200*/  @P0 LOP3.LUT R0, R5, 0xffff, RZ, 0xc0, !PT ;  /* 0x0000ffff05000812 */ /* 0x002fe400078ec0ff */
[----:B------:R-:W-:Y:S02]  /*2210*/  @P0 MOV R2, R4 ;  /* 0x0000000400020202 */ /* 0x000fe40000000f00 */
[----:B------:R-:W-:Y:S01]  /*2220*/  @P0 R2UR UR7, R0 ;  /* 0x00000000000702ca */ /* 0x000fe200000e0000 */
[----:B------:R-:W-:Y:S01]  /*2230*/  VIADD R0, R3, 0x100 ;  /* 0x0000010003007836 */ /* 0x000fe20000000000 */
[----:B------:R-:W-:Y:S02]  /*2240*/  @P0 SHF.R.U32.HI R4, RZ, 0x10, R5 ;  /* 0x00000010ff040819 */ /* 0x000fe40000011605 */
[----:B------:R-:W-:Y:S02]  /*2250*/  @P0 R2UR UR8, R2 ;  /* 0x00000000020802ca */ /* 0x000fe400000e0000 */
[----:B------:R-:W-:-:S02]  /*2260*/  PRMT R0, RZ, 0x654, R0 ;  /* 0x00000654ff007816 */ /* 0x000fc40000000000 */
[----:B------:R-:W-:Y:S02]  /*2270*/  @P0 R2UR UR4, R4 ;  /* 0x00000000040402ca */ /* 0x000fe400000e0000 */
[----:B------:R1:W-:Y:S03]  /*2280*/  SYNCS.ARRIVE.TRANS64.RED.A1T0 RZ, [R0+URZ], RZ ;  /* 0x000000ff00ff79a7 */ /* 0x0003e600081004ff */
[----:B------:R-:W-:-:S04]  /*2290*/  @UP1 UMOV UR27, UR7 ;  /* 0x00000007001b1c82 */ /* 0x000fc80008000000 */
[----:B------:R-:W-:-:S04]  /*22a0*/  @UP1 UMOV UR37, UR8 ;  /* 0x0000000800251c82 */ /* 0x000fc80008000000 */
[----:B------:R-:W-:Y:S01]  /*22b0*/  @UP1 UMOV UR36, UR4 ;  /* 0x0000000400241c82 */ /* 0x000fe20008000000 */
[----:B------:R-:W-:Y:S05]  /*22c0*/  BRA.U !UP0, `(.L_x_41) ;  /* 0x0000000108d47547 */ /* 0x000fea000b800000 */
[----:B------:R-:W2:Y:S01]  /*22d0*/  LDCU.128 UR12, c[0x0][0xb10] ;  /* 0x00016200ff0c77ac */ /* 0x000ea20008000c00 */
[----:B------:R-:W3:Y:S01]  /*22e0*/  LDCU UR26, c[0x0][0xb20] ;  /* 0x00016400ff1a77ac */ /* 0x000ee20008000800 */
[----:B------:R-:W4:Y:S01]  /*22f0*/  LDCU UR20, c[0x0][0xb0c] ;  /* 0x00016180ff1477ac */ /* 0x000f220008000800 */
[----:B------:R-:W1:Y:S01]  /*2300*/  LDCU.64 UR10, c[0x0][0xb28] ;  /* 0x00016500ff0a77ac */ /* 0x000e620008000a00 */
[----:B------:R-:W-:Y:S02]  /*2310*/  UISETP.NE.AND UP3, UPT, UR42, 0x1, UPT ;  /* 0x000000012a00788c */ /* 0x000fe4000bf65270 */
[----:B--2---:R-:W-:Y:S02]  /*2320*/  UIMAD.WIDE.U32 UR16, UR38, UR15, URZ ;  /* 0x0000000f261072a5 */ /* 0x004fe4000f8e00ff */
[----:B------:R-:W-:Y:S02]  /*2330*/  UIMAD.WIDE.U32 UR8, UR39, UR12, URZ ;  /* 0x0000000c270872a5 */ /* 0x000fe4000f8e00ff */
[----:B------:R-:W-:-:S02]  /*2340*/  UISETP.NE.AND UP0, UPT, UR14, 0x1, UPT ;  /* 0x000000010e00788c */ /* 0x000fc4000bf05270 */
[----:B------:R-:W-:Y:S01]  /*2350*/  UIMAD.WIDE.U32 UR22, UR27, UR15, URZ ;  /* 0x0000000f1b1672a5 */ /* 0x000fe2000f8e00ff */
[----:B------:R-:W-:Y:S02]  /*2360*/  UMOV UR16, UR17 ;  /* 0x0000001100107c82 */ /* 0x000fe40008000000 */
[----:B------:R-:W-:Y:S01]  /*2370*/  UMOV UR8, UR9 ;  /* 0x0000000900087c82 */ /* 0x000fe20008000000 */
[----:B---3--:R-:W-:Y:S02]  /*2380*/  USHF.R.U32.HI UR16, URZ, UR26, UR16 ;  /* 0x0000001aff107299 */ /* 0x008fe40008011610 */
[----:B----4-:R-:W-:Y:S02]  /*2390*/  UISETP.NE.AND UP2, UPT, UR20, 0x1, UPT ;  /* 0x000000011400788c */ /* 0x010fe4000bf45270 */
[----:B------:R-:W-:Y:S02]  /*23a0*/  USHF.R.U32.HI UR8, URZ, UR13, UR8 ;  /* 0x0000000dff087299 */ /* 0x000fe40008011608 */
[----:B------:R-:W-:-:S02]  /*23b0*/  USEL UR7, UR38, UR16, !UP0 ;  /* 0x0000001026077287 */ /* 0x000fc4000c000000 */
[----:B------:R-:W-:Y:S02]  /*23c0*/  USEL UR8, UR39, UR8, !UP2 ;  /* 0x0000000827087287 */ /* 0x000fe4000d000000 */
[----:B-1----:R-:W-:Y:S01]  /*23d0*/  UIMAD.WIDE.U32 UR16, UR7, UR10, URZ ;  /* 0x0000000a071072a5 */ /* 0x002fe2000f8e00ff */
[----:B------:R-:W-:Y:S01]  /*23e0*/  UMOV UR4, UR23 ;  /* 0x0000001700047c82 */ /* 0x000fe20008000000 */
[----:B------:R-:W-:Y:S02]  /*23f0*/  UIMAD.WIDE.U32 UR18, UR37, UR12, URZ ;  /* 0x0000000c251272a5 */ /* 0x000fe4000f8e00ff */
[----:B------:R-:W-:-:S03]  /*2400*/  UIMAD.WIDE.U32 UR22, UR8, UR10, URZ ;  /* 0x0000000a081672a5 */ /* 0x000fc6000f8e00ff */
[----:B------:R-:W-:Y:S01]  /*2410*/  UMOV UR16, UR17 ;  /* 0x0000001100107c82 */ /* 0x000fe20008000000 */
[----:B------:R-:W-:Y:S02]  /*2420*/  USHF.R.U32.HI UR4, URZ, UR26, UR4 ;  /* 0x0000001aff047299 */ /* 0x000fe40008011604 */
[----:B------:R-:W-:Y:S01]  /*2430*/  @UP3 USHF.R.U32.HI UR7, URZ, UR11, UR16 ;  /* 0x0000000bff073299 */ /* 0x000fe20008011610 */
[----:B------:R-:W-:Y:S01]  /*2440*/  UMOV UR18, UR19 ;  /* 0x0000001300127c82 */ /* 0x000fe20008000000 */
[----:B------:R-:W-:Y:S01]  /*2450*/  UMOV UR22, UR23 ;  /* 0x0000001700167c82 */ /* 0x000fe20008000000 */
[----:B------:R-:W-:Y:S02]  /*2460*/  USHF.R.U32.HI UR13, URZ, UR13, UR18 ;  /* 0x0000000dff0d7299 */ /* 0x000fe40008011612 */
[----:B------:R-:W-:Y:S02]  /*2470*/  USEL UR4, UR27, UR4, !UP0 ;  /* 0x000000041b047287 */ /* 0x000fe4000c000000 */
[----:B------:R-:W-:-:S02]  /*2480*/  @UP3 USHF.R.U32.HI UR8, URZ, UR11, UR22 ;  /* 0x0000000bff083299 */ /* 0x000fc40008011616 */
[----:B------:R-:W-:Y:S02]  /*2490*/  UIMAD UR9, UR42, UR7, URZ ;  /* 0x000000072a0972a4 */ /* 0x000fe4000f8e02ff */
[----:B------:R-:W-:Y:S02]  /*24a0*/  USEL UR7, UR37, UR13, !UP2 ;  /* 0x0000000d25077287 */ /* 0x000fe4000d000000 */
[----:B------:R-:W-:Y:S02]  /*24b0*/  UIMAD UR12, UR42, UR8, URZ ;  /* 0x000000082a0c72a4 */ /* 0x000fe4000f8e02ff */
[----:B------:R-:W-:Y:S02]  /*24c0*/  UISETP.GE.AND UP0, UPT, UR4, UR9, UPT ;  /* 0x000000090400728c */ /* 0x000fe4000bf06270 */
[----:B------:R-:W-:Y:S02]  /*24d0*/  UIMAD.WIDE.U32 UR16, UR4, UR10, URZ ;  /* 0x0000000a041072a5 */ /* 0x000fe4000f8e00ff */
[----:B------:R-:W-:-:S02]  /*24e0*/  UISETP.GE.OR UP0, UPT, UR7, UR12, UP0 ;  /* 0x0000000c0700728c */ /* 0x000fc40008706670 */
[----:B------:R-:W-:Y:S02]  /*24f0*/  UIMAD.WIDE.U32 UR12, UR7, UR10, URZ ;  /* 0x0000000a070c72a5 */ /* 0x000fe4000f8e00ff */
[----:B------:R-:W-:Y:S01]  /*2500*/  UIADD3 UR15, UPT, UPT, -UR4, URZ, URZ ;  /* 0x000000ff040f7290 */ /* 0x000fe2000fffe1ff */
[----:B------:R-:W-:Y:S01]  /*2510*/  UMOV UR10, UR17 ;  /* 0x00000011000a7c82 */ /* 0x000fe20008000000 */
[----:B------:R-:W-:Y:S02]  /*2520*/  UIADD3 UR12, UPT, UPT, -UR7, URZ, URZ ;  /* 0x000000ff070c7290 */ /* 0x000fe4000fffe1ff */
[----:B------:R-:W-:-:S03]  /*2530*/  USHF.R.U32.HI UR10, URZ, UR11, UR10 ;  /* 0x0000000bff0a7299 */ /* 0x000fc6000801160a */
[----:B------:R-:W-:Y:S01]  /*2540*/  @!UP0 UMOV UR9, UR13 ;  /* 0x0000000d00098c82 */ /* 0x000fe20008000000 */
[----:B------:R-:W-:Y:S02]  /*2550*/  UIMAD UR15, UR14, UR15, UR27 ;  /* 0x0000000f0e0f72a4 */ /* 0x000fe4000f8e021b */
[----:B------:R-:W-:Y:S02]  /*2560*/  USEL UR10, UR4, UR10, !UP3 ;  /* 0x0000000a040a7287 */ /* 0x000fe4000d800000 */
[----:B------:R-:W-:Y:S02]  /*2570*/  @!UP0 USHF.R.U32.HI UR9, URZ, UR11, UR9 ;  /* 0x0000000bff098299 */ /* 0x000fe40008011609 */
[----:B------:R-:W-:Y:S02]  /*2580*/  UIADD3 UR11, UPT, UPT, -UR10, URZ, URZ ;  /* 0x000000ff0a0b7290 */ /* 0x000fe4000fffe1ff */
[----:B------:R-:W-:Y:S02]  /*2590*/  @!UP0 USEL UR9, UR7, UR9, !UP3 ;  /* 0x0000000907098287 */ /* 0x000fe4000d800000 */
[----:B------:R-:W-:-:S02]  /*25a0*/  UIMAD UR11, UR42, UR11, UR4 ;  /* 0x0000000b2a0b72a4 */ /* 0x000fc4000f8e0204 */
[----:B------:R-:W-:Y:S02]  /*25b0*/  @!UP0 UIADD3 UR10, UPT, UPT, UR10, -UR9, URZ ;  /* 0x800000090a0a8290 */ /* 0x000fe4000fffe0ff */
[----:B------:R-:W-:Y:S02]  /*25c0*/  @!UP0 UIMAD UR9, UR11, UR8, UR9 ;  /* 0x000000080b0982a4 */ /* 0x000fe4000f8e0209 */
[----:B------:R-:W-:Y:S02]  /*25d0*/  @!UP0 UIMAD UR4, UR42, UR10, UR7 ;  /* 0x0000000a2a0482a4 */ /* 0x000fe4000f8e0207 */
[----:B------:R-:W-:Y:S02]  /*25e0*/  UIMAD UR8, UR20, UR12, UR37 ;  /* 0x0000000c140872a4 */ /* 0x000fe4000f8e0225 */
[----:B------:R-:W-:Y:S01]  /*25f0*/  UIMAD UR27, UR4, UR14, UR15 ;  /* 0x0000000e041b72a4 */ /* 0x000fe2000f8e020f */
[----:B------:R-:W-:Y:S02]  /*2600*/  @!UP0 UMOV UR7, UR9 ;  /* 0x0000000900078c82 */ /* 0x000fe40008000000 */
[----:B------:R-:W-:-:S12]  /*2610*/  UIMAD UR37, UR7, UR20, UR8 ;  /* 0x00000014072572a4 */ /* 0x000fd8000f8e0208 */
.L_x_41:
[----:B------:R-:W2:Y:S02]  /*2620*/  LDCU UR4, c[0x0][0xb30] ;  /* 0x00016600ff0477ac */ /* 0x000ea40008000800 */
[----:B--2---:R-:W-:-:S09]  /*2630*/  UISETP.NE.AND UP0, UPT, UR4, 0x1, UPT ;  /* 0x000000010400788c */ /* 0x004fd2000bf05270 */
[----:B------:R-:W-:Y:S05]  /*2640*/  BRA.U UP0, `(.L_x_42) ;  /* 0x0000000100447547 */ /* 0x000fea000b800000 */
[----:B------:R-:W2:Y:S01]  /*2650*/  LDCU.128 UR12, c[0x0][0xb10] ;  /* 0x00016200ff0c77ac */ /* 0x000ea20008000c00 */
[----:B------:R-:W3:Y:S01]  /*2660*/  LDCU UR16, c[0x0][0xb0c] ;  /* 0x00016180ff1077ac */ /* 0x000ee20008000800 */
[----:B------:R-:W4:Y:S01]  /*2670*/  LDCU UR17, c[0x0][0xb20] ;  /* 0x00016400ff1177ac */ /* 0x000f220008000800 */
[----:B--2---:R-:W-:Y:S02]  /*2680*/  UIMAD.WIDE.U32 UR10, UR37, UR12, URZ ;  /* 0x0000000c250a72a5 */ /* 0x004fe4000f8e00ff */
[----:B------:R-:W-:Y:S02]  /*2690*/  UIMAD.WIDE.U32 UR8, UR27, UR15, URZ ;  /* 0x0000000f1b0872a5 */ /* 0x000fe4000f8e00ff */
[----:B---3--:R-:W-:Y:S02]  /*26a0*/  UISETP.NE.AND UP2, UPT, UR16, 0x1, UPT ;  /* 0x000000011000788c */ /* 0x008fe4000bf45270 */
[----:B------:R-:W-:Y:S01]  /*26b0*/  UISETP.NE.AND UP0, UPT, UR14, 0x1, UPT ;  /* 0x000000010e00788c */ /* 0x000fe2000bf05270 */
[----:B------:R-:W-:-:S02]  /*26c0*/  UMOV UR7, UR11 ;  /* 0x0000000b00077c82 */ /* 0x000fc40008000000 */
[----:B------:R-:W-:Y:S01]  /*26d0*/  UMOV UR4, UR9 ;  /* 0x0000000900047c82 */ /* 0x000fe20008000000 */
[----:B------:R-:W-:Y:S02]  /*26e0*/  USHF.R.U32.HI UR7, URZ, UR13, UR7 ;  /* 0x0000000dff077299 */ /* 0x000fe40008011607 */
[----:B----4-:R-:W-:Y:S02]  /*26f0*/  USHF.R.U32.HI UR4, URZ, UR17, UR4 ;  /* 0x00000011ff047299 */ /* 0x010fe40008011604 */
[----:B------:R-:W-:Y:S02]  /*2700*/  USEL UR7, UR37, UR7, !UP2 ;  /* 0x0000000725077287 */ /* 0x000fe4000d000000 */
[----:B------:R-:W-:-:S04]  /*2710*/  USEL UR4, UR27, UR4, !UP0 ;  /* 0x000000041b047287 */ /* 0x000fc8000c000000 */
[----:B------:R-:W-:Y:S02]  /*2720*/  UIADD3 UR8, UPT, UPT, UR7, -UR4, URZ ;  /* 0x8000000407087290 */ /* 0x000fe4000fffe0ff */
[----:B------:R-:W-:Y:S02]  /*2730*/  UIADD3 UR4, UPT, UPT, -UR7, UR4, URZ ;  /* 0x0000000407047290 */ /* 0x000fe4000fffe1ff */
[----:B------:R-:W-:Y:S02]  /*2740*/  UIMAD UR27, UR8, UR14, UR27 ;  /* 0x0000000e081b72a4 */ /* 0x000fe4000f8e021b */
[----:B------:R-:W-:-:S12]  /*2750*/  UIMAD UR37, UR4, UR16, UR37 ;  /* 0x00000010042572a4 */ /* 0x000fd8000f8e0225 */
.L_x_42:
[----:B------:R-:W-:Y:S01]  /*2760*/  VIADD R11, R11, 0x1 ;  /* 0x000000010b0b7836 */ /* 0x000fe20000000000 */
[----:B------:R-:W-:Y:S01]  /*2770*/  PLOP3.LUT P1, PT, PT, PT, PT, 0x80, 0x8 ;  /* 0x000000000008781c */ /* 0x000fe20003f2f070 */
[----:B------:R-:W-:Y:S02]  /*2780*/  UIADD3 UR46, UPT, UPT, UR37, UR57, URZ ;  /* 0x00000039252e7290 */ /* 0x000fe4000fffe0ff */
[----:B------:R-:W-:Y:S01]  /*2790*/  UIADD3 UR45, UPT, UPT, UR27, UR60, URZ ;  /* 0x0000003c1b2d7290 */ /* 0x000fe2000fffe0ff */
[----:B------:R-:W-:-:S04]  /*27a0*/  ISETP.NE.AND P0, PT, R11, 0x2, PT ;  /* 0x000000020b00780c */ /* 0x000fc80003f05270 */
[----:B-1----:R-:W-:Y:S02]  /*27b0*/  SEL R0, RZ, 0x1, P0 ;  /* 0x00000001ff007807 */ /* 0x002fe40000000000 */
[----:B------:R-:W-:Y:S02]  /*27c0*/  SEL R11, R11, RZ, P0 ;  /* 0x000000ff0b0b7207 */ /* 0x000fe40000000000 */
[----:B------:R-:W-:Y:S01]  /*27d0*/  LOP3.LUT R10, R10, R0, RZ, 0x3c, !PT ;  /* 0x000000000a0a7212 */ /* 0x000fe200078e3cff */
[----:B------:R-:W-:Y:S06]  /*27e0*/  BRA.U UP1, `(.L_x_43) ;  /* 0xfffffff101447547 */ /* 0x000fec000b83ffff */
[----:B------:R-:W-:Y:S01]  /*27f0*/  UIADD3 UR7, UPT, UPT, UR6, 0x68, URZ ;  /* 0x0000006806077890 */ /* 0x000fe2000fffe0ff */
[----:B------:R-:W-:-:S03]  /*2800*/  SHF.L.U32 R2, R12, 0x1f, RZ ;  /* 0x0000001f0c027819 */ /* 0x000fc600000006ff */
[----:B------:R-:W-:-:S09]  /*2810*/  ULEA UR4, UR5, UR7, 0x3 ;  /* 0x0000000705047291 */ /* 0x000fd2000f8e18ff */
[----:B------:R-:W1:Y:S02]  /*2820*/  SYNCS.PHASECHK.TRANS64.TRYWAIT P0, [UR4], R2 ;  /* 0x00000002ff0075a7 */ /* 0x000e640008001104 */
[----:B-1----:R-:W-:Y:S05]  /*2830*/  @!P0 BRA `(.L_x_44) ;  /* 0x0000004800088947 */ /* 0x002fea0003800000 */
.L_x_117:
[----:B------:R-:W-:-:S04]  /*2840*/  UIADD3 UR4, UPT, UPT, UR5, 0x1, URZ ;  /* 0x0000000105047890 */ /* 0x000fc8000fffe0ff */
[----:B------:R-:W-:-:S04]  /*2850*/  UISETP.NE.AND UP0, UPT, UR4, 0xd, UPT ;  /* 0x0000000d0400788c */ /* 0x000fc8000bf05270 */
[----:B------:R-:W-:Y:S02]  /*2860*/  USEL UR6, URZ, 0x1, UP0 ;  /* 0x00000001ff067887 */ /* 0x000fe40008000000 */
[----:B------:R-:W-:-:S04]  /*2870*/  USEL UR4, UR4, URZ, UP0 ;  /* 0x000000ff04047287 */ /* 0x000fc80008000000 */
[----:B------:R-:W-:Y:S01]  /*2880*/  ULEA UR5, UR4, UR7, 0x3 ;  /* 0x0000000704057291 */ /* 0x000fe2000f8e18ff */
[----:B-1----:R-:W-:-:S04]  /*2890*/  LOP3.LUT R2, R12, UR6, RZ, 0x3c, !PT ;  /* 0x000000060c027c12 */ /* 0x002fc8000f8e3cff */
[----:B------:R-:W-:-:S04]  /*28a0*/  SHF.L.U32 R3, R2, 0x1f, RZ ;  /* 0x0000001f02037819 */ /* 0x000fc800000006ff */
[----:B------:R-:W1:Y:S02]  /*28b0*/  SYNCS.PHASECHK.TRANS64.TRYWAIT P0, [UR5], R3 ;  /* 0x00000003ff0075a7 */ /* 0x000e640008001105 */
[----:B-1----:R-:W-:Y:S05]  /*28c0*/  @!P0 BRA `(.L_x_45) ;  /* 0x0000004400fc8947 */ /* 0x002fea0003800000 */
.L_x_119:
[----:B------:R-:W-:-:S04]  /*28d0*/  UIADD3 UR4, UPT, UPT, UR4, 0x1, URZ ;  /* 0x0000000104047890 */ /* 0x000fc8000fffe0ff */
[----:B------:R-:W-:-:S04]  /*28e0*/  UISETP.NE.AND UP0, UPT, UR4, 0xd, UPT ;  /* 0x0000000d0400788c */ /* 0x000fc8000bf05270 */
[----:B------:R-:W-:Y:S02]  /*28f0*/  USEL UR6, URZ, 0x1, UP0 ;  /* 0x00000001ff067887 */ /* 0x000fe40008000000 */
[----:B------:R-:W-:-:S04]  /*2900*/  USEL UR4, UR4, URZ, UP0 ;  /* 0x000000ff04047287 */ /* 0x000fc80008000000 */
[----:B------:R-:W-:Y:S01]  /*2910*/  ULEA UR5, UR4, UR7, 0x3 ;  /* 0x0000000704057291 */ /* 0x000fe2000f8e18ff */
[----:B------:R-:W-:-:S04]  /*2920*/  LOP3.LUT R2, R2, UR6, RZ, 0x3c, !PT ;  /* 0x0000000602027c12 */ /* 0x000fc8000f8e3cff */
[----:B-1----:R-:W-:-:S04]  /*2930*/  SHF.L.U32 R3, R2, 0x1f, RZ ;  /* 0x0000001f02037819 */ /* 0x002fc800000006ff */
[----:B------:R-:W1:Y:S02]  /*2940*/  SYNCS.PHASECHK.TRANS64.TRYWAIT P0, [UR5], R3 ;  /* 0x00000003ff0075a7 */ /* 0x000e640008001105 */
[----:B-1----:R-:W-:Y:S05]  /*2950*/  @!P0 BRA `(.L_x_46) ;  /* 0x0000004400f08947 */ /* 0x002fea0003800000 */
.L_x_121:
        /* <DEDUP_REMOVED lines=9> */
.L_x_123:
        /* <DEDUP_REMOVED lines=9> */
.L_x_125:
        /* <DEDUP_REMOVED lines=9> */
.L_x_127:
        /* <DEDUP_REMOVED lines=9> */
.L_x_129:
        /* <DEDUP_REMOVED lines=9> */
.L_x_131:
        /* <DEDUP_REMOVED lines=9> */
.L_x_133:
        /* <DEDUP_REMOVED lines=9> */
.L_x_135:
        /* <DEDUP_REMOVED lines=9> */
.L_x_137:
        /* <DEDUP_REMOVED lines=9> */
.L_x_139:
[----:B------:R-:W-:-:S04]  /*2e70*/  UIADD3 UR4, UPT, UPT, UR4, 0x1, URZ ;  /* 0x0000000104047890 */ /* 0x000fc8000fffe0ff */
[----:B------:R-:W-:-:S04]  /*2e80*/  UISETP.NE.AND UP0, UPT, UR4, 0xd, UPT ;  /* 0x0000000d0400788c */ /* 0x000fc8000bf05270 */
[----:B------:R-:W-:Y:S02]  /*2e90*/  USEL UR5, URZ, 0x1, UP0 ;  /* 0x00000001ff057887 */ /* 0x000fe40008000000 */
[----:B------:R-:W-:-:S04]  /*2ea0*/  USEL UR4, UR4, URZ, UP0 ;  /* 0x000000ff04047287 */ /* 0x000fc80008000000 */
[----:B------:R-:W-:Y:S01]  /*2eb0*/  ULEA UR4, UR4, UR7, 0x3 ;  /* 0x0000000704047291 */ /* 0x000fe2000f8e18ff */
[----:B------:R-:W-:-:S04]  /*2ec0*/  LOP3.LUT R2, R2, UR5, RZ, 0x3c, !PT ;  /* 0x0000000502027c12 */ /* 0x000fc8000f8e3cff */
[----:B------:R-:W-:Y:S01]  /*2ed0*/  SHF.L.U32 R2, R2, 0x1f, RZ ;  /* 0x0000001f02027819 */ /* 0x000fe200000006ff */
[----:B-1----:R-:W-:-:S07]  /*2ee0*/  IMAD.U32 R0, RZ, RZ, UR4 ;  /* 0x00000004ff007e24 */ /* 0x002fce000f8e00ff */
.L_x_56:
[----:B-1----:R1:W2:Y:S02]  /*2ef0*/  SYNCS.PHASECHK.TRANS64.TRYWAIT P0, [R0+URZ], R2 ;  /* 0x00000002000075a7 */ /* 0x0022a400080011ff */
[----:B--2---:R-:W-:Y:S05]  /*2f00*/  @!P0 NANOSLEEP.SYNCS 0x989680 ;  /* 0x009896800000895d */ /* 0x004fea0003900000 */
[----:B------:R-:W2:Y:S02]  /*2f10*/  @!P0 SYNCS.PHASECHK.TRANS64 P0, [R0+URZ], R2 ;  /* 0x00000002000085a7 */ /* 0x000ea400080010ff */
[----:B--2---:R-:W-:Y:S05]  /*2f20*/  @P0 EXIT ;  /* 0x000000000000094d */ /* 0x004fea0003800000 */
[----:B------:R-:W-:Y:S05]  /*2f30*/  BRA `(.L_x_56) ;  /* 0xfffffffc00ec7947 */ /* 0x000fea000383ffff */
.L_x_23:
[----:B------:R-:W-:-:S04]  /*2f40*/  UISETP.NE.AND UP0, UPT, UR48, URZ, UPT ;  /* 0x000000ff3000728c */ /* 0x000fc8000bf05270 */
[----:B------:R-:W-:-:S09]  /*2f50*/  UISETP.NE.OR UP0, UPT, UR18, 0x1, UP0 ;  /* 0x000000011200788c */ /* 0x000fd20008705670 */
[----:B------:R-:W-:Y:S05]  /*2f60*/  BRA.U UP0, `(.L_x_57) ;  /* 0x0000000500487547 */ /* 0x000fea000b800000 */
[----:B------:R-:W-:Y:S01]  /*2f70*/  ISETP.GE.U32.AND P2, PT, R0, 0x4, PT ;  /* 0x000000040000780c */ /* 0x000fe20003f46070 */
[----:B------:R-:W-:Y:S01]  /*2f80*/  IMAD.MOV.U32 R12, RZ, RZ, 0x1 ;  /* 0x00000001ff0c7424 */ /* 0x000fe200078e00ff */
[----:B------:R-:W-:Y:S02]  /*2f90*/  CS2R R10, SRZ ;  /* 0x00000000000a7805 */ /* 0x000fe4000001ff00 */
[----:B------:R-:W-:Y:S01]  /*2fa0*/  CS2R R8, SRZ ;  /* 0x0000000000087805 */ /* 0x000fe2000001ff00 */
[----:B------:R-:W-:Y:S01]  /*2fb0*/  UMOV UR6, 0x400 ;  /* 0x0000040000067882 */ /* 0x000fe20000000000 */
[----:B------:R-:W-:Y:S01]  /*2fc0*/  UMOV UR5, URZ ;  /* 0x000000ff00057c82 */ /* 0x000fe20008000000 */
[----:B------:R-:W-:-:S12]  /*2fd0*/  ULEA UR6, UR48, UR6, 0x18 ;  /* 0x0000000630067291 */ /* 0x000fd8000f8ec0ff */
.L_x_61:
[----:B------:R-:W-:Y:S02]  /*2fe0*/  LEA R2, R8, UR6, 0x3 ;  /* 0x0000000608027c11 */ /* 0x000fe4000f8e18ff */
[----:B------:R-:W-:-:S03]  /*2ff0*/  SHF.L.U32 R4, R9, 0x1f, RZ ;  /* 0x0000001f09047819 */ /* 0x000fc600000006ff */
[----:B------:R-:W-:Y:S01]  /*3000*/  VIADD R5, R2, 0x160 ;  /* 0x0000016002057836 */ /* 0x000fe20000000000 */
[----:B------:R-:W2:Y:S02]  /*3010*/  SYNCS.PHASECHK.TRANS64.TRYWAIT P0, [R2+URZ+0x150], R4 ;  /* 0x00015004020075a7 */ /* 0x000ea400080011ff */
[----:B--2---:R-:W-:Y:S05]  /*3020*/  @!P0 BRA `(.L_x_58) ;  /* 0x00000044002c8947 */ /* 0x004fea0003800000 */
.L_x_140:
[----:B------:R-:W-:Y:S01]  /*3030*/  ULEA UR4, UR5, UR6, 0x3 ;  /* 0x0000000605047291 */ /* 0x000fe2000f8e18ff */
[----:B--2---:R-:W-:Y:S01]  /*3040*/  PRMT R2, RZ, 0x654, R5 ;  /* 0x00000654ff027816 */ /* 0x004fe20000000005 */
[----:B------:R-:W-:Y:S01]  /*3050*/  @!P2 IMAD.MOV.U32 R4, RZ, RZ, 0x10 ;  /* 0x00000010ff04a424 */ /* 0x000fe200078e00ff */
[----:B------:R-:W-:Y:S01]  /*3060*/  SHF.L.U32 R5, R12, 0x1f, RZ ;  /* 0x0000001f0c057819 */ /* 0x000fe200000006ff */
[----:B------:R-:W-:Y:S01]  /*3070*/  UIADD3 UR7, UPT, UPT, UR4, 0xf0, URZ ;  /* 0x000000f004077890 */ /* 0x000fe2000fffe0ff */
[----:B------:R2:W-:Y:S05]  /*3080*/  SYNCS.ARRIVE.TRANS64.RED.A1T0 RZ, [R2+URZ], RZ ;  /* 0x000000ff02ff79a7 */ /* 0x0005ea00081004ff */
[----:B------:R-:W-:Y:S01]  /*3090*/  IMAD.U32 R6, RZ, RZ, UR7 ;  /* 0x00000007ff067e24 */ /* 0x000fe2000f8e00ff */
[----:B------:R-:W3:Y:S04]  /*30a0*/  SYNCS.PHASECHK.TRANS64.TRYWAIT P0, [UR4+0x100], R5 ;  /* 0x00010005ff0075a7 */ /* 0x000ee80008001104 */
[----:B------:R-:W-:Y:S01]  /*30b0*/  PRMT R6, R0, 0x654, R6 ;  /* 0x0000065400067816 */ /* 0x000fe20000000006 */
[----:B--23--:R-:W-:Y:S06]  /*30c0*/  @!P0 BRA `(.L_x_59) ;  /* 0x0000004400188947 */ /* 0x00cfec0003800000 */
.L_x_142:
[----:B------:R-:W-:Y:S01]  /*30d0*/  ULEA UR8, UR5, UR6, 0x4 ;  /* 0x0000000605087291 */ /* 0x000fe2000f8e20ff */
[----:B------:R-:W-:Y:S01]  /*30e0*/  SEL R3, R6, R3, !P2 ;  /* 0x0000000306037207 */ /* 0x000fe20005000000 */
[----:B------:R-:W-:Y:S01]  /*30f0*/  UIADD3 UR9, UPT, UPT, UR4, 0xf0, URZ ;  /* 0x000000f004097890 */ /* 0x000fe2000fffe0ff */
[----:B--2---:R-:W-:Y:S01]  /*3100*/  LEA R2, R11, UR6, 0x3 ;  /* 0x000000060b027c11 */ /* 0x004fe2000f8e18ff */
[----:B------:R-:W-:Y:S01]  /*3110*/  UIADD3 UR8, UPT, UPT, UR8, 0x180, URZ ;  /* 0x0000018008087890 */ /* 0x000fe2000fffe0ff */
[----:B------:R2:W-:Y:S01]  /*3120*/  @!P2 SYNCS.ARRIVE.TRANS64.RED RZ, [R3+URZ], R4 ;  /* 0x0000000403ffa9a7 */ /* 0x0005e200080004ff */
[----:B------:R-:W-:Y:S01]  /*3130*/  UIADD3 UR4, UPT, UPT, UR5, 0x1, URZ ;  /* 0x0000000105047890 */ /* 0x000fe2000fffe0ff */
[----:B------:R-:W-:-:S03]  /*3140*/  VIADD R8, R8, 0x1 ;  /* 0x0000000108087836 */ /* 0x000fc60000000000 */
[----:B------:R-:W-:Y:S02]  /*3150*/  UISETP.NE.AND UP0, UPT, UR4, 0x2, UPT ;  /* 0x000000020400788c */ /* 0x000fe4000bf05270 */
[----:B------:R-:W-:Y:S01]  /*3160*/  ISETP.NE.AND P0, PT, R8, 0x2, PT ;  /* 0x000000020800780c */ /* 0x000fe20003f05270 */
[----:B------:R-:W-:Y:S06]  /*3170*/  UGETNEXTWORKID.BROADCAST [UR8], [UR9] ;  /* 0x00000000080073ca */ /* 0x000fec0008000100 */
[----:B------:R-:W-:Y:S02]  /*3180*/  USEL UR7, URZ, 0x1, UP0 ;  /* 0x00000001ff077887 */ /* 0x000fe40008000000 */
[----:B------:R-:W-:-:S04]  /*3190*/  USEL UR5, UR4, URZ, UP0 ;  /* 0x000000ff04057287 */ /* 0x000fc80008000000 */
[----:B------:R-:W-:Y:S02]  /*31a0*/  LOP3.LUT R12, R12, UR7, RZ, 0x3c, !PT ;  /* 0x000000070c0c7c12 */ /* 0x000fe4000f8e3cff */
[----:B--2---:R-:W-:-:S04]  /*31b0*/  SHF.L.U32 R4, R10, 0x1f, RZ ;  /* 0x0000001f0a047819 */ /* 0x004fc800000006ff */
[----:B------:R-:W2:Y:S02]  /*31c0*/  SYNCS.PHASECHK.TRANS64.TRYWAIT P1, [R2+URZ+0xf0], R4 ;  /* 0x0000f004020075a7 */ /* 0x000ea400080211ff */
[----:B--2---:R-:W-:Y:S05]  /*31d0*/  @!P1 BRA `(.L_x_60) ;  /* 0x0000004000ec9947 */ /* 0x004fea0003800000 */
.L_x_143:
[C---:B--2---:R-:W-:Y:S01]  /*31e0*/  LEA R4, R11.reuse, UR6, 0x4 ;  /* 0x000000060b047c11 */ /* 0x044fe2000f8e20ff */
[----:B------:R-:W-:Y:S01]  /*31f0*/  VIADD R2, R2, 0x100 ;  /* 0x0000010002027836 */ /* 0x000fe20000000000 */
[----:B------:R-:W-:Y:S01]  /*3200*/  SEL R8, R8, RZ, P0 ;  /* 0x000000ff08087207 */ /* 0x000fe20000000000 */
[----:B------:R-:W-:-:S03]  /*3210*/  VIADD R11, R11, 0x1 ;  /* 0x000000010b0b7836 */ /* 0x000fc60000000000 */
[----:B------:R-:W2:Y:S01]  /*3220*/  LDS.128 R4, [R4+0x180] ;  /* 0x0001800004047984 */ /* 0x000ea20000000c00 */
[----:B------:R-:W-:Y:S02]  /*3230*/  PRMT R2, RZ, 0x654, R2 ;  /* 0x00000654ff027816 */ /* 0x000fe40000000002 */
[C---:B------:R-:W-:Y:S01]  /*3240*/  ISETP.NE.AND P1, PT, R11.reuse, 0x2, PT ;  /* 0x000000020b00780c */ /* 0x040fe20003f25270 */
[----:B------:R-:W-:Y:S01]  /*3250*/  @!PT LDS RZ, [RZ] ;  /* 0x00000000fffff984 */ /* 0x000fe20000000800 */
[----:B------:R-:W-:Y:S01]  /*3260*/  @!PT LDS RZ, [RZ] ;  /* 0x00000000fffff984 */ /* 0x000fe20000000800 */
[----:B------:R-:W-:Y:S01]  /*3270*/  @!PT LDS RZ, [RZ] ;  /* 0x00000000fffff984 */ /* 0x000fe20000000800 */
[----:B------:R-:W-:Y:S01]  /*3280*/  @!PT LDS RZ, [RZ] ;  /* 0x00000000fffff984 */ /* 0x000fe20000000800 */
[----:B------:R3:W-:Y:S06]  /*3290*/  MEMBAR.ALL.CTA ;  /* 0x0000000000007992 */ /* 0x0007ec0000008000 */
[----:B---3--:R-:W3:Y:S01]  /*32a0*/  FENCE.VIEW.ASYNC.S ;  /* 0x00000000000073c6 */ /* 0x008ee20000000000 */
[----:B------:R-:W-:Y:S01]  /*32b0*/  SEL R11, R11, RZ, P1 ;  /* 0x000000ff0b0b7207 */ /* 0x000fe20000800000 */
[----:B---3--:R3:W-:Y:S01]  /*32c0*/  SYNCS.ARRIVE.TRANS64.RED.A1T0 RZ, [R2+URZ], RZ ;  /* 0x000000ff02ff79a7 */ /* 0x0087e200081004ff */
[----:B--2---:R-:W-:-:S02]  /*32d0*/  LOP3.LUT P3, RZ, R6, 0x1, RZ, 0xc0, !PT ;  /* 0x0000000106ff7812 */ /* 0x004fc4000786c0ff */
[----:B------:R-:W-:-:S04]  /*32e0*/  SEL R4, RZ, 0x1, P1 ;  /* 0x00000001ff047807 */ /* 0x000fc80000800000 */
[----:B------:R-:W-:Y:S02]  /*32f0*/  LOP3.LUT R10, R10, R4, RZ, 0x3c, !PT ;  /* 0x000000040a0a7212 */ /* 0x000fe400078e3cff */
[----:B---3--:R-:W-:-:S04]  /*3300*/  SEL R2, RZ, 0x1, P0 ;  /* 0x00000001ff027807 */ /* 0x008fc80000000000 */
[----:B------:R-:W-:Y:S01]  /*3310*/  LOP3.LUT R9, R9, R2, RZ, 0x3c, !PT ;  /* 0x0000000209097212 */ /* 0x000fe200078e3cff */
[----:B------:R-:W-:Y:S06]  /*3320*/  @P3 BRA `(.L_x_61) ;  /* 0xfffffffc002c3947 */ /* 0x000fec000383ffff */
[----:B------:R-:W-:Y:S01]  /*3330*/  ULEA UR4, UR5, UR6, 0x3 ;  /* 0x0000000605047291 */ /* 0x000fe2000f8e18ff */
[----:B------:R-:W-:-:S08]  /*3340*/  SHF.L.U32 R2, R12, 0x1f, RZ ;  /* 0x0000001f0c027819 */ /* 0x000fd000000006ff */
[----:B------:R-:W2:Y:S02]  /*3350*/  SYNCS.PHASECHK.TRANS64 P0, [UR4+0x100], R2 ;  /* 0x00010002ff0075a7 */ /* 0x000ea40008001004 */
[----:B--2---:R-:W-:Y:S05]  /*3360*/  @P0 BRA `(.L_x_62) ;  /* 0x0000000000080947 */ /* 0x004fea0003800000 */
[----:B------:R-:W2:Y:S02]  /*3370*/  SYNCS.PHASECHK.TRANS64.TRYWAIT P0, [UR4+0x100], R2 ;  /* 0x00010002ff0075a7 */ /* 0x000ea40008001104 */
[----:B--2---:R-:W-:Y:S05]  /*3380*/  @!P0 BRA `(.L_x_63) ;  /* 0x0000004000948947 */ /* 0x004fea0003800000 */
.L_x_62:
[----:B------:R-:W-:-:S04]  /*3390*/  UIADD3 UR7, UPT, UPT, UR5, 0x1, URZ ;  /* 0x0000000105077890 */ /* 0x000fc8000fffe0ff */
[----:B------:R-:W-:-:S04]  /*33a0*/  UISETP.NE.AND UP0, UPT, UR7, 0x2, UPT ;  /* 0x000000020700788c */ /* 0x000fc8000bf05270 */
[----:B------:R-:W-:Y:S02]  /*33b0*/  USEL UR8, URZ, 0x1, UP0 ;  /* 0x00000001ff087887 */ /* 0x000fe40008000000 */
[----:B------:R-:W-:-:S04]  /*33c0*/  USEL UR7, UR7, URZ, UP0 ;  /* 0x000000ff07077287 */ /* 0x000fc80008000000 */
[----:B------:R-:W-:Y:S01]  /*33d0*/  ULEA UR7, UR7, UR6, 0x3 ;  /* 0x0000000607077291 */ /* 0x000fe2000f8e18ff */
[----:B--2---:R-:W-:-:S04]  /*33e0*/  LOP3.LUT R2, R12, UR8, RZ, 0x3c, !PT ;  /* 0x000000080c027c12 */ /* 0x004fc8000f8e3cff */
[----:B------:R-:W-:-:S04]  /*33f0*/  SHF.L.U32 R0, R2, 0x1f, RZ ;  /* 0x0000001f02007819 */ /* 0x000fc800000006ff */
[----:B------:R-:W2:Y:S02]  /*3400*/  SYNCS.PHASECHK.TRANS64 P0, [UR7+0x100], R0 ;  /* 0x00010000ff0075a7 */ /* 0x000ea40008001007 */
[----:B-12---:R-:W-:Y:S05]  /*3410*/  @P0 EXIT ;  /* 0x000000000000094d */ /* 0x006fea0003800000 */
[----:B------:R-:W-:Y:S02]  /*3420*/  SHF.L.U32 R2, R2, 0x1f, RZ ;  /* 0x0000001f02027819 */ /* 0x000fe400000006ff */
[----:B------:R-:W-:-:S07]  /*3430*/  MOV R0, UR7 ;  /* 0x0000000700007c02 */ /* 0x000fce0008000f00 */
.L_x_64:
[----:B-1----:R1:W2:Y:S02]  /*3440*/  SYNCS.PHASECHK.TRANS64.TRYWAIT P0, [R0+URZ+0x100], R2 ;  /* 0x00010002000075a7 */ /* 0x0022a400080011ff */
[----:B--2---:R-:W-:Y:S05]  /*3450*/  @!P0 NANOSLEEP.SYNCS 0x989680 ;  /* 0x009896800000895d */ /* 0x004fea0003900000 */
[----:B------:R-:W2:Y:S02]  /*3460*/  @!P0 SYNCS.PHASECHK.TRANS64 P0, [R0+URZ+0x100], R2 ;  /* 0x00010002000085a7 */ /* 0x000ea400080010ff */
[----:B--2---:R-:W-:Y:S05]  /*3470*/  @P0 EXIT ;  /* 0x000000000000094d */ /* 0x004fea0003800000 */
[----:B------:R-:W-:Y:S05]  /*3480*/  BRA `(.L_x_64) ;  /* 0xfffffffc00ec7947 */ /* 0x000fea000383ffff */
.L_x_57:
[----:B------:R-:W-:Y:S05]  /*3490*/  BRA.U UP5, `(.L_x_65) ;  /* 0x0000000d05d47547 */ /* 0x000fea000b800000 */
[----:B------:R-:W-:Y:S01]  /*34a0*/  UMOV UR4, 0x40 ;  /* 0x0000004000047882 */ /* 0x000fe20000000000 */
[----:B------:R-:W-:Y:S01]  /*34b0*/  NOP ;  /* 0x0000000000007918 */ /* 0x000fe20000000000 */
[----:B------:R-:W-:Y:S01]  /*34c0*/  ULEA UR5, UR48, UR4, 0x18 ;  /* 0x0000000430057291 */ /* 0x000fe2000f8ec0ff */
[----:B------:R-:W-:Y:S02]  /*34d0*/  UMOV UR6, 0x400 ;  /* 0x0000040000067882 */ /* 0x000fe40000000000 */
[----:B------:R-:W-:-:S06]  /*34e0*/  ULEA UR6, UR48, UR6, 0x18 ;  /* 0x0000000630067291 */ /* 0x000fcc000f8ec0ff */
[----:B------:R-:W2:Y:S02]  /*34f0*/  LDS.U8 R0, [UR5+0x1c] ;  /* 0x00001c05ff007984 */ /* 0x000ea40008000000 */
[----:B--2---:R-:W-:-:S13]  /*3500*/  ISETP.NE.AND P0, PT, R0, RZ, PT ;  /* 0x000000ff0000720c */ /* 0x004fda0003f05270 */
[----:B------:R-:W-:Y:S05]  /*3510*/  @P0 BRA `(.L_x_66) ;  /* 0x0000000000580947 */ /* 0x000fea0003800000 */
[----:B------:R-:W-:-:S13]  /*3520*/  ELECT P0, URZ, PT ;  /* 0x0000000000ff782f */ /* 0x000fda0003800000 */
[----:B------:R-:W-:Y:S05]  /*3530*/  @!P0 BRA `(.L_x_67) ;  /* 0x0000000000608947 */ /* 0x000fea0003800000 */
[----:B------:R-:W-:Y:S01]  /*3540*/  UMOV UR4, 0x10 ;  /* 0x0000001000047882 */ /* 0x000fe20000000000 */
[----:B------:R-:W-:Y:S01]  /*3550*/  HFMA2 R0, -RZ, RZ, 0, 5.9604644775390625e-08 ;  /* 0x00000001ff007431 */ /* 0x000fe200000001ff */
[----:B------:R-:W-:-:S03]  /*3560*/  MOV R3, 0xffff ;  /* 0x0000ffff00037802 */ /* 0x000fc60000000f00 */
[----:B------:R-:W-:Y:S04]  /*3570*/  DEPBAR.LE SB2, 0x36 ;  /* 0x0000ad800000791a */ /* 0x000fe80000000000 */
[----:B------:R-:W2:Y:S02]  /*3580*/  UTCATOMSWS.FIND_AND_SET.ALIGN UP0, UR4, UR4 ;  /* 0x00000004000475e3 */ /* 0x000ea40008000800 */
[----:B--2---:R-:W-:Y:S01]  /*3590*/  MOV R4, UR4 ;  /* 0x0000000400047c02 */ /* 0x004fe20008000f00 */
[----:B------:R-:W-:Y:S06]  /*35a0*/  BRA.U UP0, `(.L_x_68) ;  /* 0x0000000100187547 */ /* 0x000fec000b800000 */
.L_x_69:
[----:B------:R-:W-:Y:S05]  /*35b0*/  NANOSLEEP 0x64 ;  /* 0x000000640000795d */ /* 0x000fea0003800000 */
[----:B------:R-:W-:-:S05]  /*35c0*/  UMOV UR4, 0x10 ;  /* 0x0000001000047882 */ /* 0x000fca0000000000 */
[----:B------:R-:W-:Y:S04]  /*35d0*/  DEPBAR.LE SB2, 0x36 ;  /* 0x0000ad800000791a */ /* 0x000fe80000000000 */
[----:B------:R-:W2:Y:S02]  /*35e0*/  UTCATOMSWS.FIND_AND_SET.ALIGN UP0, UR4, UR4 ;  /* 0x00000004000475e3 */ /* 0x000ea40008000800 */
[----:B--2---:R-:W-:Y:S01]  /*35f0*/  MOV R4, UR4 ;  /* 0x0000000400047c02 */ /* 0x004fe20008000f00 */
[----:B------:R-:W-:Y:S05]  /*3600*/  BRA.U !UP0, `(.L_x_69) ;  /* 0xfffffffd08e87547 */ /* 0x000fea000b83ffff */
.L_x_68:
[-C--:B------:R-:W-:Y:S02]  /*3610*/  SHF.L.U32 R3, R3, R4.reuse, RZ ;  /* 0x0000000403037219 */ /* 0x080fe400000006ff */
[----:B------:R-:W-:Y:S01]  /*3620*/  SHF.L.U32 R0, R0, R4, RZ ;  /* 0x0000000400007219 */ /* 0x000fe200000006ff */
[----:B------:R-:W-:Y:S02]  /*3630*/  IMAD.SHL.U32 R4, R4, 0x20, RZ ;  /* 0x0000002004047824 */ /* 0x000fe400078e00ff */
[----:B------:R2:W-:Y:S04]  /*3640*/  ATOMS.OR RZ, [UR5+0x14], R3 ;  /* 0x00001403ffff798c */ /* 0x0005e8000b000005 */
[----:B------:R2:W-:Y:S04]  /*3650*/  ATOMS.OR RZ, [UR5+0x18], R0 ;  /* 0x00001800ffff798c */ /* 0x0005e8000b000005 */
[----:B------:R2:W-:Y:S01]  /*3660*/  STS [UR6+0x1a0], R4 ;  /* 0x0001a004ff007988 */ /* 0x0005e20008000806 */
[----:B------:R-:W-:Y:S05]  /*3670*/  BRA `(.L_x_67) ;  /* 0x0000000000107947 */ /* 0x000fea0003800000 */
.L_x_66:
[----:B------:R-:W-:Y:S02]  /*3680*/  MOV R0, 0xffffffff ;  /* 0xffffffff00007802 */ /* 0x000fe40000000f00 */
[----:B------:R-:W-:-:S03]  /*3690*/  MOV R4, 0x36c0 ;  /* 0x000036c000047802 */ /* 0x000fc60000000f00 */
[----:B------:R2:W-:Y:S04]  /*36a0*/  STS [UR6+0x1a0], R0 ;  /* 0x0001a000ff007988 */ /* 0x0005e80008000806 */
[----:B-12--5:R-:W-:Y:S05]  /*36b0*/  CALL.REL.NOINC `($__internal_1_$__cuda_sm10x_tcgen05_guardrail_trap_phase_invalid_during_alloc) ;  /* 0x0000004400147944 */ /* 0x026fea0003c00000 */
.L_x_67:
[----:B------:R-:W-:Y:S05]  /*36c0*/  WARPSYNC.ALL ;  /* 0x0000000000007948 */ /* 0x000fea0003800000 */
[----:B------:R-:W3:Y:S01]  /*36d0*/  S2UR UR4, SR_CgaCtaId ;  /* 0x00000000000479c3 */ /* 0x000ee20000008800 */
[----:B------:R-:W-:Y:S01]  /*36e0*/  UMOV UR26, 0x400 ;  /* 0x00000400001a7882 */ /* 0x000fe20000000000 */
[----:B------:R-:W-:-:S06]  /*36f0*/  NOP ;  /* 0x0000000000007918 */ /* 0x000fcc0000000000 */
[----:B------:R-:W-:Y:S06]  /*3700*/  BAR.ARV 0x6, 0xa0 ;  /* 0x0182800000007b1d */ /* 0x000fec0000002000 */
[----:B------:R-:W4:Y:S01]  /*3710*/  LDCU UR5, c[0x0][0x38c] ;  /* 0x00007180ff0577ac */ /* 0x000f220008000800 */
[----:B------:R-:W-:Y:S01]  /*3720*/  LOP3.LUT R2, R2, 0xffff, RZ, 0xc0, !PT ;  /* 0x0000ffff02027812 */ /* 0x000fe200078ec0ff */
[----:B------:R-:W-:Y:S01]  /*3730*/  IMAD.MOV.U32 R11, RZ, RZ, 0x1 ;  /* 0x00000001ff0b7424 */ /* 0x000fe200078e00ff */
[----:B------:R-:W-:Y:S01]  /*3740*/  CS2R R8, SRZ ;  /* 0x0000000000087805 */ /* 0x000fe2000001ff00 */
[----:B------:R-:W1:Y:S01]  /*3750*/  LDCU UR7, c[0x0][0x38c] ;  /* 0x00007180ff0777ac */ /* 0x000e620008000800 */
[----:B------:R-:W-:Y:S01]  /*3760*/  R2UR UR27, R2 ;  /* 0x00000000021b72ca */ /* 0x000fe200000e0000 */
[----:B------:R-:W-:Y:S01]  /*3770*/  IMAD.MOV.U32 R10, RZ, RZ, RZ ;  /* 0x000000ffff0a7224 */ /* 0x000fe200078e00ff */
[----:B------:R-:W-:Y:S01]  /*3780*/  UMOV UR30, URZ ;  /* 0x000000ff001e7c82 */ /* 0x000fe20008000000 */
[----:B------:R-:W-:Y:S01]  /*3790*/  UMOV UR24, URZ ;  /* 0x000000ff00187c82 */ /* 0x000fe20008000000 */
[----:B---3--:R-:W-:Y:S01]  /*37a0*/  ULEA UR26, UR4, UR26, 0x18 ;  /* 0x0000001a041a7291 */ /* 0x008fe2000f8ec0ff */
[----:B------:R-:W-:Y:S01]  /*37b0*/  UMOV UR38, 0x0 ;  /* 0x0000000000267882 */ /* 0x000fe20000000000 */
[----:B------:R-:W-:-:S02]  /*37c0*/  UMOV UR39, 0x4100490 ;  /* 0x0410049000277882 */ /* 0x000fc40000000000 */
[----:B------:R-:W-:Y:S02]  /*37d0*/  UIADD3 UR4, UPT, UPT, UR26, 0x2400, URZ ;  /* 0x000024001a047890 */ /* 0x000fe4000fffe0ff */
[----:B------:R-:W-:Y:S02]  /*37e0*/  UIADD3 UR6, UPT, UPT, UR26, 0x1c400, URZ ;  /* 0x0001c4001a067890 */ /* 0x000fe4000fffe0ff */
[----:B----4-:R-:W-:Y:S01]  /*37f0*/  UIADD3 UR5, UPT, UPT, UR5, 0x7f, URZ ;  /* 0x0000007f05057890 */ /* 0x010fe2000fffe0ff */
[----:B--2---:R-:W2:Y:S01]  /*3800*/  LDS R0, [UR26+0x1a0] ;  /* 0x0001a01aff007984 */ /* 0x004ea20008000800 */
[----:B-1----:R-:W-:Y:S01]  /*3810*/  UMOV UR36, 0x0 ;  /* 0x0000000000247882 */ /* 0x002fe20000000000 */
[----:B------:R-:W-:Y:S01]  /*3820*/  UMOV UR37, 0x4100490 ;  /* 0x0410049000257882 */ /* 0x000fe20000000000 */
[----:B------:R-:W-:Y:S02]  /*3830*/  USHF.R.S32.HI UR40, URZ, 0x1f, UR5 ;  /* 0x0000001fff287899 */ /* 0x000fe40008011405 */
[----:B------:R-:W-:-:S02]  /*3840*/  UISETP.GE.AND UP4, UPT, UR7, 0x1, UPT ;  /* 0x000000010700788c */ /* 0x000fc4000bf86270 */
[----:B------:R-:W-:Y:S02]  /*3850*/  ULEA.HI UR40, UR40, UR5, URZ, 0x7 ;  /* 0x0000000528287291 */ /* 0x000fe4000f8f38ff */
[----:B------:R-:W-:Y:S02]  /*3860*/  USHF.R.U32.HI UR5, URZ, 0x4, UR4 ;  /* 0x00000004ff057899 */ /* 0x000fe40008011604 */
[----:B------:R-:W-:Y:S02]  /*3870*/  USHF.R.S32.HI UR40, URZ, 0x7, UR40 ;  /* 0x00000007ff287899 */ /* 0x000fe40008011428 */
[----:B------:R-:W-:Y:S02]  /*3880*/  USHF.R.U32.HI UR4, URZ, 0x4, UR6 ;  /* 0x00000004ff047899 */ /* 0x000fe40008011606 */
[----:B------:R-:W-:Y:S02]  /*3890*/  UISETP.LT.AND UP0, UPT, UR40, 0x1, UPT ;  /* 0x000000012800788c */ /* 0x000fe4000bf01270 */
[----:B------:R-:W-:-:S02]  /*38a0*/  ULOP3.LUT UR5, UR5, 0x3fff, URZ, 0xc0, !UPT ;  /* 0x00003fff05057892 */ /* 0x000fc4000f8ec0ff */
[----:B------:R-:W-:Y:S02]  /*38b0*/  ULOP3.LUT UR4, UR4, 0x3fff, URZ, 0xc0, !UPT ;  /* 0x00003fff04047892 */ /* 0x000fe4000f8ec0ff */
[----:B------:R-:W-:Y:S02]  /*38c0*/  USEL UR41, UR40, 0x1, !UP0 ;  /* 0x0000000128297887 */ /* 0x000fe4000c000000 */
[----:B------:R-:W-:Y:S02]  /*38d0*/  ULOP3.LUT UR28, UR5, 0x10000, URZ, 0xfc, !UPT ;  /* 0x00010000051c7892 */ /* 0x000fe4000f8efcff */
[----:B------:R-:W-:Y:S02]  /*38e0*/  ULOP3.LUT UR29, UR4, 0x10000, URZ, 0xfc, !UPT ;  /* 0x00010000041d7892 */ /* 0x000fe4000f8efcff */
[----:B------:R-:W-:Y:S01]  /*38f0*/  UIADD3 UR41, UPT, UPT, -UR41, URZ, URZ ;  /* 0x000000ff29297290 */ /* 0x000fe2000fffe1ff */
[----:B------:R-:W-:Y:S01]  /*3900*/  UMOV UR34, 0x0 ;  /* 0x0000000000227882 */ /* 0x000fe20000000000 */
[----:B------:R-:W-:Y:S01]  /*3910*/  UMOV UR35, 0x4100490 ;  /* 0x0410049000237882 */ /* 0x000fe20000000000 */
[----:B------:R-:W-:Y:S01]  /*3920*/  UMOV UR32, 0x0 ;  /* 0x0000000000207882 */ /* 0x000fe20000000000 */
[----:B------:R-:W-:Y:S01]  /*3930*/  UMOV UR33, 0x4100490 ;  /* 0x0410049000217882 */ /* 0x000fe20000000000 */
[----:B--2---:R-:W-:-:S15]  /*3940*/  R2UR UR42, R0 ;  /* 0x00000000002a72ca */ /* 0x004fde00000e0000 */
.L_x_76:
[----:B------:R-:W-:Y:S02]  /*3950*/  LEA R0, R10, UR26, 0x3 ;  /* 0x0000001a0a007c11 */ /* 0x000fe4000f8e18ff */
[----:B------:R-:W-:Y:S02]  /*3960*/  SHF.L.U32 R2, R9, 0x1f, RZ ;  /* 0x0000001f09027819 */ /* 0x000fe400000006ff */
[----:B------:R-:W-:Y:S01]  /*3970*/  PLOP3.LUT P0, PT, PT, PT, UP4, 0x80, 0x8 ;  /* 0x000000000008781c */ /* 0x000fe20003f0f048 */
[----:B------:R-:W-:Y:S01]  /*3980*/  VIADD R3, R0, 0x100 ;  /* 0x0000010000037836 */ /* 0x000fe20000000000 */
[----:B-1----:R-:W1:Y:S02]  /*3990*/  SYNCS.PHASECHK.TRANS64.TRYWAIT P1, [R0+URZ+0xf0], R2 ;  /* 0x0000f002000075a7 */ /* 0x002e6400080211ff */
[----:B-1-3--:R-:W-:Y:S09]  /*39a0*/  @!P1 BRA `(.L_x_70) ;  /* 0x0000003c00249947 */ /* 0x00aff20003800000 */
.L_x_145:
[----:B------:R-:W-:Y:S01]  /*39b0*/  LEA R4, R10, UR26, 0x4 ;  /* 0x0000001a0a047c11 */ /* 0x000fe2000f8e20ff */
[----:B------:R-:W-:Y:S01]  /*39c0*/  @UP4 ULEA UR4, UR24, UR26, 0x3 ;  /* 0x0000001a18044291 */ /* 0x000fe2000f8e18ff */
[----:B------:R-:W-:Y:S01]  /*39d0*/  PLOP3.LUT P2, PT, PT, PT, PT, 0x80, 0x8 ;  /* 0x000000000008781c */ /* 0x000fe20003f4f070 */
[----:B------:R-:W-:Y:S01]  /*39e0*/  ULEA UR31, UR30, UR26, 0x3 ;  /* 0x0000001a1e1f7291 */ /* 0x000fe2000f8e18ff */
[----:B------:R-:W-:Y:S02]  /*39f0*/  PRMT R3, RZ, 0x654, R3 ;  /* 0x00000654ff037816 */ /* 0x000fe40000000003 */
[----:B------:R-:W2:Y:S01]  /*3a00*/  LDS.128 R4, [R4+0x180] ;  /* 0x0001800004047984 */ /* 0x000ea20000000c00 */
[----:B-1----:R-:W-:Y:S02]  /*3a10*/  @P0 SHF.L.U32 R2, R8, 0x1f, RZ ;  /* 0x0000001f08020819 */ /* 0x002fe400000006ff */
[----:B------:R-:W-:Y:S01]  /*3a20*/  SHF.L.U32 R0, R11, 0x1f, RZ ;  /* 0x0000001f0b007819 */ /* 0x000fe200000006ff */
[----:B------:R-:W-:Y:S01]  /*3a30*/  @!PT LDS RZ, [RZ] ;  /* 0x00000000fffff984 */ /* 0x000fe20000000800 */
[----:B------:R-:W-:Y:S01]  /*3a40*/  @!PT LDS RZ, [RZ] ;  /* 0x00000000fffff984 */ /* 0x000fe20000000800 */
[----:B------:R-:W-:Y:S01]  /*3a50*/  @!PT LDS RZ, [RZ] ;  /* 0x00000000fffff984 */ /* 0x000fe20000000800 */
[----:B------:R-:W-:Y:S01]  /*3a60*/  @!PT LDS RZ, [RZ] ;  /* 0x00000000fffff984 */ /* 0x000fe20000000800 */
[----:B------:R1:W-:Y:S06]  /*3a70*/  MEMBAR.ALL.CTA ;  /* 0x0000000000007992 */ /* 0x0003ec0000008000 */
[----:B-1----:R-:W1:Y:S02]  /*3a80*/  FENCE.VIEW.ASYNC.S ;  /* 0x00000000000073c6 */ /* 0x002e640000000000 */
[----:B-1----:R1:W-:Y:S01]  /*3a90*/  SYNCS.ARRIVE.TRANS64.RED.A1T0 RZ, [R3+URZ], RZ ;  /* 0x000000ff03ff79a7 */ /* 0x0023e200081004ff */
[----:B------:R1:W3:Y:S01]  /*3aa0*/  @P0 SYNCS.PHASECHK.TRANS64.TRYWAIT P2, [UR4], R2 ;  /* 0x00000002ff0005a7 */ /* 0x0002e20008041104 */
[----:B------:R-:W-:Y:S01]  /*3ab0*/  ULEA.HI UR4, UR30, UR30, URZ, 0x1 ;  /* 0x0000001e1e047291 */ /* 0x000fe2000f8f08ff */
[----:B--2---:R-:W-:-:S03]  /*3ac0*/  LOP3.LUT P1, RZ, R6, 0x1, RZ, 0xc0, !PT ;  /* 0x0000000106ff7812 */ /* 0x004fc6000782c0ff */
[----:B------:R-:W-:Y:S02]  /*3ad0*/  USHF.L.U32 UR11, UR4, 0x5, URZ ;  /* 0x00000005040b7899 */ /* 0x000fe400080006ff */
[----:B------:R-:W-:Y:S02]  /*3ae0*/  ULOP3.LUT UR4, UR4, 0xffe, URZ, 0xc0, !UPT ;  /* 0x00000ffe04047892 */ /* 0x000fe4000f8ec0ff */
[----:B------:R-:W-:Y:S02]  /*3af0*/  ULOP3.LUT UR11, UR11, 0xffffffc0, URZ, 0xc0, !UPT ;  /* 0xffffffc00b0b7892 */ /* 0x000fe4000f8ec0ff */
[----:B------:R-:W-:Y:S02]  /*3b00*/  UIADD3 UR4, UPT, UPT, -UR4, UR30, URZ ;  /* 0x0000001e04047290 */ /* 0x000fe4000fffe1ff */
[----:B------:R-:W-:Y:S01]  /*3b10*/  UIADD3 UR11, UPT, UPT, UR42, UR11, URZ ;  /* 0x0000000b2a0b7290 */ /* 0x000fe2000fffe0ff */
[----:B------:R-:W2:Y:S03]  /*3b20*/  SYNCS.PHASECHK.TRANS64.TRYWAIT P0, [UR31+0x130], R0 ;  /* 0x00013000ff0075a7 */ /* 0x000ea6000800111f */
[----:B------:R-:W-:Y:S01]  /*3b30*/  ULEA UR11, UR4, UR11, 0x14 ;  /* 0x0000000b040b7291 */ /* 0x000fe2000f8ea0ff */
[----:B-123--:R-:W-:Y:S11]  /*3b40*/  @!P0 BRA `(.L_x_71) ;  /* 0x0000003800d08947 */ /* 0x00eff60003800000 */
.L_x_147:
[----:B------:R-:W-:Y:S01]  /*3b50*/  IADD3 R10, PT, PT, R10, 0x1, RZ ;  /* 0x000000010a0a7810 */ /* 0x000fe20007ffe0ff */
[----:B------:R-:W-:Y:S06]  /*3b60*/  BRA.U !UP4, `(.L_x_72) ;  /* 0x000000010cc07547 */ /* 0x000fec000b800000 */
[----:B------:R-:W-:Y:S01]  /*3b70*/  UPLOP3.LUT UP2, UPT, UPT, UPT, UPT, 0x40, 0x4 ;  /* 0x000000000004789c */ /* 0x000fe20003f4e870 */
[----:B------:R-:W-:Y:S01]  /*3b80*/  UMOV UR23, UR41 ;  /* 0x0000002900177c82 */ /* 0x000fe20008000000 */
[----:B------:R-:W-:Y:S01]  /*3b90*/  UMOV UR22, UR40 ;  /* 0x0000002800167c82 */ /* 0x000fe20008000000 */
[----:B------:R-:W-:-:S08]  /*3ba0*/  UMOV UR10, UR24 ;  /* 0x00000018000a7c82 */ /* 0x000fd00008000000 */
.L_x_75:
[----:B------:R-:W-:Y:S02]  /*3bb0*/  UIADD3 UR23, UPT, UPT, UR23, 0x1, URZ ;  /* 0x0000000117177890 */ /* 0x000fe4000fffe0ff */
[----:B--2---:R-:W-:Y:S02]  /*3bc0*/  ULEA UR5, UR10, UR26, 0x3 ;  /* 0x0000001a0a057291 */ /* 0x004fe4000f8e18ff */
[----:B------:R-:W-:Y:S01]  /*3bd0*/  UISETP.NE.AND UP3, UPT, UR23, URZ, UPT ;  /* 0x000000ff1700728c */ /* 0x000fe2000bf65270 */
[----:B---3--:R-:W-:Y:S10]  /*3be0*/  @P2 BRA `(.L_x_73) ;  /* 0x00000000000c2947 */ /* 0x008ff40003800000 */
[----:B-1----:R-:W-:Y:S04]  /*3bf0*/  SHF.L.U32 R2, R8, 0x1f, RZ ;  /* 0x0000001f08027819 */ /* 0x002fe800000006ff */
[----:B------:R-:W1:Y:S02]  /*3c00*/  SYNCS.PHASECHK.TRANS64.TRYWAIT P0, [UR5], R2 ;  /* 0x00000002ff0075a7 */ /* 0x000e640008001105 */
[----:B-1----:R-:W-:Y:S05]  /*3c10*/  @!P0 BRA `(.L_x_74) ;  /* 0x0000003800b48947 */ /* 0x002fea0003800000 */
.L_x_73:
[----:B------:R-:W-:Y:S01]  /*3c20*/  UISETP.NE.AND UP0, UPT, UR22, 0x1, UPT ;  /* 0x000000011600788c */ /* 0x000fe2000bf05270 */
[----:B------:R-:W-:Y:S01]  /*3c30*/  PLOP3.LUT P2, PT, PT, PT, PT, 0x80, 0x8 ;  /* 0x000000000008781c */ /* 0x000fe20003f4f070 */
[----:B------:R-:W-:Y:S02]  /*3c40*/  UIADD3 UR4, UPT, UPT, UR10, 0x1, URZ ;  /* 0x000000010a047890 */ /* 0x000fe4000fffe0ff */
[----:B------:R-:W-:Y:S02]  /*3c50*/  UIADD3 UR25, UPT, UPT, UR5, 0x68, URZ ;  /* 0x0000006805197890 */ /* 0x000fe4000fffe0ff */
[----:B------:R-:W-:Y:S01]  /*3c60*/  UISETP.NE.AND UP1, UPT, UR4, 0xd, UPT ;  /* 0x0000000d0400788c */ /* 0x000fe2000bf25270 */
[----:B------:R-:W-:Y:S01]  /*3c70*/  PLOP3.LUT P0, PT, PT, PT, UP0, 0x80, 0x8 ;  /* 0x000000000008781c */ /* 0x000fe20003f0f008 */
[----:B------:R-:W-:Y:S02]  /*3c80*/  UIADD3 UR22, UPT, UPT, UR22, -0x1, URZ ;  /* 0xffffffff16167890 */ /* 0x000fe4000fffe0ff */
[----:B------:R-:W-:Y:S02]  /*3c90*/  USEL UR6, URZ, 0x1, UP1 ;  /* 0x00000001ff067887 */ /* 0x000fe40008800000 */
[----:B------:R-:W-:Y:S01]  /*3ca0*/  USEL UR24, UR4, URZ, UP1 ;  /* 0x000000ff04187287 */ /* 0x000fe20008800000 */
[----:B------:R-:W-:Y:S01]  /*3cb0*/  UMOV UR7, 0x40004040 ;  /* 0x4000404000077882 */ /* 0x000fe20000000000 */
[----:B------:R-:W-:Y:S02]  /*3cc0*/  UMOV UR5, 0x40004040 ;  /* 0x4000404000057882 */ /* 0x000fe40000000000 */
[----:B------:R-:W-:Y:S01]  /*3cd0*/  @UP0 ULEA UR4, UR24, UR26, 0x3 ;  /* 0x0000001a18040291 */ /* 0x000fe2000f8e18ff */
[----:B------:R-:W-:Y:S01]  /*3ce0*/  LOP3.LUT R8, R8, UR6, RZ, 0x3c, !PT ;  /* 0x0000000608087c12 */ /* 0x000fe2000f8e3cff */
[----:B------:R-:W-:Y:S01]  /*3cf0*/  ULEA UR6, UR10, UR29, 0x9 ;  /* 0x0000001d0a067291 */ /* 0x000fe2000f8e48ff */
[----:B------:R-:W-:Y:S02]  /*3d00*/  UMOV UR21, 0x40004040 ;  /* 0x4000404000157882 */ /* 0x000fe40000000000 */
[----:B-1----:R-:W-:Y:S01]  /*3d10*/  @P0 SHF.L.U32 R0, R8, 0x1f, RZ ;  /* 0x0000001f08000819 */ /* 0x002fe200000006ff */
[----:B------:R-:W-:Y:S02]  /*3d20*/  UIADD3 UR20, UPT, UPT, UR6, 0x2, URZ ;  /* 0x0000000206147890 */ /* 0x000fe4000fffe0ff */
[----:B------:R-:W-:Y:S01]  /*3d30*/  UIADD3 UR16, UPT, UPT, UR6, 0x4, URZ ;  /* 0x0000000406107890 */ /* 0x000fe2000fffe0ff */
[----:B------:R2:W3:Y:S01]  /*3d40*/  @P0 SYNCS.PHASECHK.TRANS64.TRYWAIT P2, [UR4], R0 ;  /* 0x00000000ff0005a7 */ /* 0x0004e20008041104 */
[----:B------:R-:W-:Y:S02]  /*3d50*/  ULEA UR4, UR10, UR28, 0x9 ;  /* 0x0000001c0a047291 */ /* 0x000fe4000f8e48ff */
[----:B------:R-:W-:Y:S02]  /*3d60*/  UIADD3 UR12, UPT, UPT, UR6, 0x6, URZ ;  /* 0x00000006060c7890 */ /* 0x000fe4000fffe0ff */
[----:B------:R-:W-:Y:S02]  /*3d70*/  UIADD3 UR18, UPT, UPT, UR4, 0x2, URZ ;  /* 0x0000000204127890 */ /* 0x000fe4000fffe0ff */
[----:B------:R-:W-:Y:S02]  /*3d80*/  UIADD3 UR14, UPT, UPT, UR4, 0x4, URZ ;  /* 0x00000004040e7890 */ /* 0x000fe4000fffe0ff */
[----:B------:R-:W-:Y:S01]  /*3d90*/  UIADD3 UR8, UPT, UPT, UR4, 0x6, URZ ;  /* 0x0000000604087890 */ /* 0x000fe2000fffe0ff */
[----:B------:R2:W-:Y:S01]  /*3da0*/  UTCQMMA gdesc[UR4], gdesc[UR6], tmem[UR11], tmem[UR38], idesc[UR39], UP2 ;  /* 0x00ff2606040075ea */ /* 0x0005e2000900030b */
[----:B------:R-:W-:Y:S01]  /*3db0*/  UPLOP3.LUT UP2, UPT, UPT, UPT, UPT, 0x80, 0x8 ;  /* 0x000000000008789c */ /* 0x000fe20003f4f070 */
[----:B------:R-:W-:Y:S01]  /*3dc0*/  UMOV UR19, 0x40004040 ;  /* 0x4000404000137882 */ /* 0x000fe20000000000 */
[----:B------:R-:W-:Y:S01]  /*3dd0*/  UMOV UR17, 0x40004040 ;  /* 0x4000404000117882 */ /* 0x000fe20000000000 */
[----:B------:R2:W-:Y:S01]  /*3de0*/  UTCQMMA gdesc[UR18], gdesc[UR20], tmem[UR11], tmem[UR36], idesc[UR37], UPT ;  /* 0x00ff2414120075ea */ /* 0x0005e2000b80030b */
[----:B------:R-:W-:Y:S01]  /*3df0*/  UMOV UR15, 0x40004040 ;  /* 0x40004040000f7882 */ /* 0x000fe20000000000 */
[----:B------:R-:W-:Y:S01]  /*3e00*/  UMOV UR13, 0x40004040 ;  /* 0x40004040000d7882 */ /* 0x000fe20000000000 */
[----:B------:R-:W-:Y:S01]  /*3e10*/  UMOV UR9, 0x40004040 ;  /* 0x4000404000097882 */ /* 0x000fe20000000000 */
[----:B------:R2:W-:Y:S01]  /*3e20*/  UTCQMMA gdesc[UR14], gdesc[UR16], tmem[UR11], tmem[UR34], idesc[UR35], UPT ;  /* 0x00ff22100e0075ea */ /* 0x0005e2000b80030b */
[----:B------:R2:W-:Y:S01]  /*3e30*/  UTCQMMA gdesc[UR8], gdesc[UR12], tmem[UR11], tmem[UR32], idesc[UR33], UPT ;  /* 0x00ff200c080075ea */ /* 0x0005e2000b80030b */
[----:B------:R2:W-:Y:S01]  /*3e40*/  UTCBAR.MULTICAST [UR25], URZ, UR27 ;  /* 0x000000ff190073e9 */ /* 0x0005e2000800081b */
[----:B------:R-:W-:Y:S01]  /*3e50*/  UMOV UR10, UR24 ;  /* 0x00000018000a7c82 */ /* 0x000fe20008000000 */
[----:B------:R-:W-:Y:S05]  /*3e60*/  BRA.U UP3, `(.L_x_75) ;  /* 0xfffffffd03507547 */ /* 0x000fea000b83ffff */
.L_x_72:
[----:B--2---:R-:W-:Y:S01]  /*3e70*/  UIADD3 UR4, UPT, UPT, UR30, 0x1, URZ ;  /* 0x000000011e047890 */ /* 0x004fe2000fffe0ff */
[C---:B------:R-:W-:Y:S01]  /*3e80*/  ISETP.NE.AND P0, PT, R10.reuse, 0x2, PT ;  /* 0x000000020a00780c */ /* 0x040fe20003f05270 */
[----:B------:R-:W-:Y:S02]  /*3e90*/  UIADD3 UR5, UPT, UPT, UR31, 0x110, URZ ;  /* 0x000001101f057890 */ /* 0x000fe4000fffe0ff */
[----:B------:R-:W-:Y:S01]  /*3ea0*/  UISETP.NE.AND UP0, UPT, UR4, 0x4, UPT ;  /* 0x000000040400788c */ /* 0x000fe2000bf05270 */
[----:B-1----:R-:W-:Y:S02]  /*3eb0*/  SEL R0, RZ, 0x1, P0 ;  /* 0x00000001ff007807 */ /* 0x002fe40000000000 */
[----:B------:R-:W-:Y:S01]  /*3ec0*/  SEL R10, R10, RZ, P0 ;  /* 0x000000ff0a0a7207 */ /* 0x000fe20000000000 */
[----:B------:R-:W-:Y:S01]  /*3ed0*/  USEL UR6, URZ, 0x1, UP0 ;  /* 0x00000001ff067887 */ /* 0x000fe20008000000 */
[----:B------:R-:W-:Y:S01]  /*3ee0*/  LOP3.LUT R9, R9, R0, RZ, 0x3c, !PT ;  /* 0x0000000009097212 */ /* 0x000fe200078e3cff */
[----:B------:R-:W-:Y:S01]  /*3ef0*/  USEL UR30, UR4, URZ, UP0 ;  /* 0x000000ff041e7287 */ /* 0x000fe20008000000 */
[----:B------:R1:W-:Y:S03]  /*3f00*/  UTCBAR [UR5], URZ ;  /* 0x000000ff050073e9 */ /* 0x0003e600080000ff */
[----:B------:R-:W-:Y:S01]  /*3f10*/  LOP3.LUT R11, R11, UR6, RZ, 0x3c, !PT ;  /* 0x000000060b0b7c12 */ /* 0x000fe2000f8e3cff */
[----:B------:R-:W-:Y:S07]  /*3f20*/  @P1 BRA `(.L_x_76) ;  /* 0xfffffff800881947 */ /* 0x000fee000383ffff */
[----:B------:R-:W2:Y:S01]  /*3f30*/  S2UR UR8, SR_CgaCtaId ;  /* 0x00000000000879c3 */ /* 0x000ea20000008800 */
[----:B------:R-:W-:Y:S01]  /*3f40*/  ELECT P0, URZ, PT ;  /* 0x0000000000ff782f */ /* 0x000fe20003800000 */
[----:B------:R-:W-:Y:S01]  /*3f50*/  IMAD.MOV.U32 R0, RZ, RZ, 0x1 ;  /* 0x00000001ff007424 */ /* 0x000fe200078e00ff */
[----:B------:R-:W-:Y:S01]  /*3f60*/  UIADD3 UR26, UPT, UPT, UR26, 0x130, URZ ;  /* 0x000001301a1a7890 */ /* 0x000fe2000fffe0ff */
[----:B------:R-:W-:Y:S01]  /*3f70*/  SHF.L.U32 R2, R11, 0x1f, RZ ;  /* 0x0000001f0b027819 */ /* 0x000fe200000006ff */
[----:B------:R-:W-:-:S03]  /*3f80*/  UMOV UR4, 0x40 ;  /* 0x0000004000047882 */ /* 0x000fc60000000000 */
[----:B------:R-:W-:Y:S01]  /*3f90*/  UVIRTCOUNT.DEALLOC.SMPOOL 0x80 ;  /* 0x000000800000784c */ /* 0x000fe20000000000 */
[----:B--2---:R-:W-:Y:S02]  /*3fa0*/  ULEA UR8, UR8, UR4, 0x18 ;  /* 0x0000000408087291 */ /* 0x004fe4000f8ec0ff */
[----:B------:R-:W-:-:S07]  /*3fb0*/  ULEA UR4, UR30, UR26, 0x3 ;  /* 0x0000001a1e047291 */ /* 0x000fce000f8e18ff */
[----:B------:R2:W-:Y:S02]  /*3fc0*/  @P0 STS.U8 [UR8+0x1c], R0 ;  /* 0x00001c00ff000988 */ /* 0x0005e40008000008 */
[----:B------:R-:W4:Y:S02]  /*3fd0*/  SYNCS.PHASECHK.TRANS64.TRYWAIT P0, [UR4], R2 ;  /* 0x00000002ff0075a7 */ /* 0x000f240008001104 */
[----:B--2-4-:R-:W-:Y:S05]  /*3fe0*/  @!P0 BRA `(.L_x_77) ;  /* 0x0000003400d88947 */ /* 0x014fea0003800000 */
.L_x_150:
[----:B------:R-:W-:-:S04]  /*3ff0*/  UIADD3 UR4, UPT, UPT, UR30, 0x1, URZ ;  /* 0x000000011e047890 */ /* 0x000fc8000fffe0ff */
[----:B------:R-:W-:-:S04]  /*4000*/  UISETP.NE.AND UP0, UPT, UR4, 0x4, UPT ;  /* 0x000000040400788c */ /* 0x000fc8000bf05270 */
[----:B------:R-:W-:Y:S02]  /*4010*/  USEL UR6, URZ, 0x1, UP0 ;  /* 0x00000001ff067887 */ /* 0x000fe40008000000 */
[----:B------:R-:W-:-:S04]  /*4020*/  USEL UR4, UR4, URZ, UP0 ;  /* 0x000000ff04047287 */ /* 0x000fc80008000000 */
[----:B-1----:R-:W-:Y:S01]  /*4030*/  ULEA UR5, UR4, UR26, 0x3 ;  /* 0x0000001a04057291 */ /* 0x002fe2000f8e18ff */
[----:B--2---:R-:W-:-:S04]  /*4040*/  LOP3.LUT R2, R11, UR6, RZ, 0x3c, !PT ;  /* 0x000000060b027c12 */ /* 0x004fc8000f8e3cff */
[----:B------:R-:W-:-:S04]  /*4050*/  SHF.L.U32 R3, R2, 0x1f, RZ ;  /* 0x0000001f02037819 */ /* 0x000fc800000006ff */
[----:B------:R-:W1:Y:S02]  /*4060*/  SYNCS.PHASECHK.TRANS64.TRYWAIT P0, [UR5], R3 ;  /* 0x00000003ff0075a7 */ /* 0x000e640008001105 */
[----:B-1----:R-:W-:Y:S05]  /*4070*/  @!P0 BRA `(.L_x_78) ;  /* 0x0000003400cc8947 */ /* 0x002fea0003800000 */
.L_x_152:
        /* <DEDUP_REMOVED lines=9> */
.L_x_154:
[----:B------:R-:W-:-:S04]  /*4110*/  UIADD3 UR4, UPT, UPT, UR4, 0x1, URZ ;  /* 0x0000000104047890 */ /* 0x000fc8000fffe0ff */
[----:B------:R-:W-:-:S04]  /*4120*/  UISETP.NE.AND UP0, UPT, UR4, 0x4, UPT ;  /* 0x000000040400788c */ /* 0x000fc8000bf05270 */
[----:B------:R-:W-:Y:S02]  /*4130*/  USEL UR5, URZ, 0x1, UP0 ;  /* 0x00000001ff057887 */ /* 0x000fe40008000000 */
[----:B------:R-:W-:-:S04]  /*4140*/  USEL UR4, UR4, URZ, UP0 ;  /* 0x000000ff04047287 */ /* 0x000fc80008000000 */
[----:B------:R-:W-:Y:S01]  /*4150*/  ULEA UR4, UR4, UR26, 0x3 ;  /* 0x0000001a04047291 */ /* 0x000fe2000f8e18ff */
[----:B------:R-:W-:-:S04]  /*4160*/  LOP3.LUT R2, R2, UR5, RZ, 0x3c, !PT ;  /* 0x0000000502027c12 */ /* 0x000fc8000f8e3cff */
[----:B------:R-:W-:-:S04]  /*4170*/  SHF.L.U32 R2, R2, 0x1f, RZ ;  /* 0x0000001f02027819 */ /* 0x000fc800000006ff */
[----:B------:R-:W2:Y:S02]  /*4180*/  SYNCS.PHASECHK.TRANS64.TRYWAIT P0, [UR4], R2 ;  /* 0x00000002ff0075a7 */ /* 0x000ea40008001104 */
[----:B--2---:R-:W-:Y:S05]  /*4190*/  @!P0 BRA `(.L_x_80) ;  /* 0x0000003400b48947 */ /* 0x004fea0003800000 */
.L_x_156:
[----:B------:R-:W-:Y:S01]  /*41a0*/  NOP ;  /* 0x0000000000007918 */ /* 0x000fe20000000000 */
[----:B-1----:R-:W1:Y:S01]  /*41b0*/  LDS R0, [UR8+0x14] ;  /* 0x00001408ff007984 */ /* 0x002e620008000800 */
[----:B------:R-:W-:Y:S01]  /*41c0*/  ULOP3.LUT UR4, UR42, 0xffff, URZ, 0xc0, !UPT ;  /* 0x0000ffff2a047892 */ /* 0x000fe2000f8ec0ff */
[----:B------:R-:W-:Y:S01]  /*41d0*/  UMOV UR5, 0xffff ;  /* 0x0000ffff00057882 */ /* 0x000fe20000000000 */
[----:B------:R-:W-:Y:S02]  /*41e0*/  UMOV UR6, 0x1 ;  /* 0x0000000100067882 */ /* 0x000fe40000000000 */
[----:B------:R-:W-:-:S04]  /*41f0*/  USHF.R.U32.HI UR4, URZ, 0x5, UR4 ;  /* 0x00000005ff047899 */ /* 0x000fc80008011604 */
[----:B------:R-:W-:Y:S02]  /*4200*/  USHF.L.U32 UR5, UR5, UR4, URZ ;  /* 0x0000000405057299 */ /* 0x000fe400080006ff */
[----:B------:R-:W-:-:S04]  /*4210*/  USHF.L.U32 UR4, UR6, UR4, URZ ;  /* 0x0000000406047299 */ /* 0x000fc800080006ff */
[----:B-1----:R-:W-:-:S04]  /*4220*/  LOP3.LUT R0, R0, UR5, RZ, 0xc0, !PT ;  /* 0x0000000500007c12 */ /* 0x002fc8000f8ec0ff */
[----:B------:R-:W-:-:S13]  /*4230*/  ISETP.NE.AND P0, PT, R0, UR5, PT ;  /* 0x0000000500007c0c */ /* 0x000fda000bf05270 */
[----:B------:R-:W-:Y:S05]  /*4240*/  @P0 BRA `(.L_x_81) ;  /* 0x0000000000580947 */ /* 0x000fea0003800000 */
[----:B------:R-:W1:Y:S02]  /*4250*/  LDS R0, [UR8+0x18] ;  /* 0x00001808ff007984 */ /* 0x000e640008000800 */
[----:B-1----:R-:W-:-:S04]  /*4260*/  LOP3.LUT R0, R0, UR4, RZ, 0xc0, !PT ;  /* 0x0000000400007c12 */ /* 0x002fc8000f8ec0ff */
[----:B------:R-:W-:-:S13]  /*4270*/  ISETP.NE.AND P0, PT, R0, UR4, PT ;  /* 0x0000000400007c0c */ /* 0x000fda000bf05270 */
[----:B------:R-:W-:Y:S05]  /*4280*/  @P0 BRA `(.L_x_82) ;  /* 0x00000000003c0947 */ /* 0x000fea0003800000 */
[----:B------:R-:W1:Y:S01]  /*4290*/  S2R R2, SR_LANEID ;  /* 0x0000000000027919 */ /* 0x000e620000000000 */
[----:B------:R-:W-:-:S06]  /*42a0*/  ULOP3.LUT UR5, URZ, UR5, URZ, 0x33, !UPT ;  /* 0x00000005ff057292 */ /* 0x000fcc000f8e33ff */
[----:B------:R-:W-:-:S04]  /*42b0*/  IMAD.U32 R0, RZ, RZ, UR5 ;  /* 0x00000005ff007e24 */ /* 0x000fc8000f8e00ff */
[----:B------:R2:W4:Y:S02]  /*42c0*/  REDUX UR7, R0 ;  /* 0x00000000000773c4 */ /* 0x0005240000000000 */
[----:B------:R1:W-:Y:S01]  /*42d0*/  UTCATOMSWS.AND URZ, UR5 ;  /* 0x0000000500ff79e3 */ /* 0x0003e20008000000 */
[----:B--2---:R-:W-:Y:S01]  /*42e0*/  LOP3.LUT R0, RZ, UR4, RZ, 0x33, !PT ;  /* 0x00000004ff007c12 */ /* 0x004fe2000f8e33ff */
[----:B------:R-:W-:Y:S02]  /*42f0*/  VOTEU.ANY UR4, UPT, PT ;  /* 0x0000000000047886 */ /* 0x000fe400038e0100 */
[----:B------:R-:W-:Y:S02]  /*4300*/  UFLO.U32 UR4, UR4 ;  /* 0x00000004000472bd */ /* 0x000fe400080e0000 */
[----:B------:R-:W2:Y:S04]  /*4310*/  REDUX UR6, R0 ;  /* 0x00000000000673c4 */ /* 0x000ea80000000000 */
[----:B-1----:R-:W-:-:S02]  /*4320*/  ISETP.EQ.U32.AND P0, PT, R2, UR4, PT ;  /* 0x0000000402007c0c */ /* 0x002fc4000bf02070 */
[----:B----4-:R-:W-:-:S11]  /*4330*/  MOV R2, UR7 ;  /* 0x0000000700027c02 */ /* 0x010fd60008000f00 */
[----:B------:R1:W-:Y:S01]  /*4340*/  @P0 ATOMS.AND RZ, [UR8+0x14], R2 ;  /* 0x00001402ffff098c */ /* 0x0003e2000a800008 */
[----:B--2---:R-:W-:-:S05]  /*4350*/  IMAD.U32 R0, RZ, RZ, UR6 ;  /* 0x00000006ff007e24 */ /* 0x004fca000f8e00ff */
[----:B------:R1:W-:Y:S01]  /*4360*/  @P0 ATOMS.AND RZ, [UR8+0x18], R0 ;  /* 0x00001800ffff098c */ /* 0x0003e2000a800008 */
[----:B------:R-:W-:Y:S05]  /*4370*/  BRA `(.L_x_83) ;  /* 0x0000000000147947 */ /* 0x000fea0003800000 */
.L_x_82:
[----:B------:R-:W-:Y:S02]  /*4380*/  MOV R2, 0x43a0 ;  /* 0x000043a000027802 */ /* 0x000fe40000000f00 */
[----:B---3-5:R-:W-:Y:S05]  /*4390*/  CALL.REL.NOINC `($__internal_0_$__cuda_sm10x_tcgen05_guardrail_trap_col_being_dealloced_not_returned_by_alloc) ;  /* 0x0000003400d07944 */ /* 0x028fea0003c00000 */
[----:B------:R-:W-:Y:S05]  /*43a0*/  BRA `(.L_x_83) ;  /* 0x0000000000087947 */ /* 0x000fea0003800000 */
.L_x_81:
[----:B------:R-:W-:Y:S02]  /*43b0*/  MOV R2, 0x43d0 ;  /* 0x000043d000027802 */ /* 0x000fe40000000f00 */
[----:B---3-5:R-:W-:Y:S05]  /*43c0*/  CALL.REL.NOINC `($__internal_2_$__cuda_sm10x_tcgen05_guardrail_trap_unallocated_columns_being_dealloced) ;  /* 0x0000003400dc7944 */ /* 0x028fea0003c00000 */
.L_x_83:
[----:B------:R-:W-:Y:S01]  /*43d0*/  NOP ;  /* 0x0000000000007918 */ /* 0x000fe20000000000 */
[----:B------:R-:W-:Y:S05]  /*43e0*/  EXIT ;  /* 0x000000000000794d */ /* 0x000fea0003800000 */
.L_x_65:
[----:B------:R-:W-:-:S09]  /*43f0*/  UISETP.NE.OR UP0, UPT, UR18, 0x3, !UP3 ;  /* 0x000000031200788c */ /* 0x000fd2000df05670 */
[----:B------:R-:W-:Y:S05]  /*4400*/  BRA.U UP0, `(.L_x_84) ;  /* 0x0000000d00347547 */ /* 0x000fea000b800000 */
[----:B------:R-:W2:Y:S01]  /*4410*/  LDCU.64 UR4, c[0x0][0x888] ;  /* 0x00011100ff0477ac */ /* 0x000ea20008000a00 */
[----:B------:R-:W3:Y:S01]  /*4420*/  LDC.64 R12, c[0x0][0x348] ;  /* 0x0000d200ff0c7b82 */ /* 0x000ee20000000a00 */
[----:B------:R-:W-:Y:S02]  /*4430*/  HFMA2 R9, -RZ, RZ, 0, 0 ;  /* 0x00000000ff097431 */ /* 0x000fe400000001ff */
[----:B------:R-:W-:Y:S01]  /*4440*/  IMAD.MOV.U32 R11, RZ, RZ, 0x1 ;  /* 0x00000001ff0b7424 */ /* 0x000fe200078e00ff */
[----:B------:R-:W4:Y:S01]  /*4450*/  LDCU UR33, c[0x0][0x370] ;  /* 0x00006e00ff2177ac */ /* 0x000f220008000800 */
[----:B------:R-:W-:Y:S01]  /*4460*/  IMAD.MOV.U32 R10, RZ, RZ, RZ ;  /* 0x000000ffff0a7224 */ /* 0x000fe200078e00ff */
[----:B------:R-:W-:Y:S01]  /*4470*/  MOV R8, 0x1000 ;  /* 0x0000100000087802 */ /* 0x000fe20000000f00 */
[----:B------:R-:W4:Y:S01]  /*4480*/  LDCU.128 UR28, c[0x0][0xb10] ;  /* 0x00016200ff1c77ac */ /* 0x000f220008000c00 */
[----:B------:R-:W1:Y:S01]  /*4490*/  LDCU UR32, c[0x0][0x374] ;  /* 0x00006e80ff2077ac */ /* 0x000e620008000800 */
[----:B------:R-:W1:Y:S01]  /*44a0*/  LDCU.64 UR26, c[0x0][0x890] ;  /* 0x00011200ff1a77ac */ /* 0x000e620008000a00 */
[----:B--2---:R-:W-:Y:S01]  /*44b0*/  UISETP.NE.U32.AND UP0, UPT, UR4, URZ, UPT ;  /* 0x000000ff0400728c */ /* 0x004fe2000bf05070 */
[----:B------:R-:W2:Y:S01]  /*44c0*/  LDCU UR16, c[0x0][0xb0c] ;  /* 0x00016180ff1077ac */ /* 0x000ea20008000800 */
[----:B------:R-:W3:Y:S01]  /*44d0*/  LDCU UR38, c[0x0][0xb20] ;  /* 0x00016400ff2677ac */ /* 0x000ee20008000800 */
[----:B------:R-:W3:Y:S01]  /*44e0*/  LDCU UR4, c[0x0][0xb30] ;  /* 0x00016600ff0477ac */ /* 0x000ee20008000800 */
[----:B------:R-:W-:Y:S01]  /*44f0*/  UMOV UR17, 0x400 ;  /* 0x0000040000117882 */ /* 0x000fe20000000000 */
[----:B----4-:R-:W-:-:S02]  /*4500*/  UIMAD.WIDE.U32 UR6, UR33, UR28, URZ ;  /* 0x0000001c210672a5 */ /* 0x010fc4000f8e00ff */
[----:B-1----:R-:W-:Y:S02]  /*4510*/  UIMAD.WIDE.U32 UR8, UR32, UR31, URZ ;  /* 0x0000001f200872a5 */ /* 0x002fe4000f8e00ff */
[----:B------:R-:W-:Y:S02]  /*4520*/  ULEA UR17, UR48, UR17, 0x18 ;  /* 0x0000001130117291 */ /* 0x000fe4000f8ec0ff */
[----:B------:R-:W-:Y:S02]  /*4530*/  UISETP.NE.AND.EX UP5, UPT, UR5, URZ, UPT, UP0 ;  /* 0x000000ff0500728c */ /* 0x000fe4000bfa5300 */
[----:B------:R-:W-:Y:S02]  /*4540*/  UISETP.NE.U32.AND UP6, UPT, UR26, URZ, UPT ;  /* 0x000000ff1a00728c */ /* 0x000fe4000bfc5070 */
[----:B------:R-:W-:Y:S02]  /*4550*/  UIADD3 UR5, UPT, UPT, UR17, 0xd0, URZ ;  /* 0x000000d011057890 */ /* 0x000fe4000fffe0ff */
[----:B------:R-:W-:Y:S01]  /*4560*/  UISETP.NE.AND UP0, UPT, UR42, 0x1, UPT ;  /* 0x000000012a00788c */ /* 0x000fe2000bf05270 */
[----:B------:R-:W-:Y:S01]  /*4570*/  UMOV UR35, UR7 ;  /* 0x0000000700237c82 */ /* 0x000fe20008000000 */
[----:B------:R-:W-:Y:S01]  /*4580*/  UMOV UR34, UR9 ;  /* 0x0000000900227c82 */ /* 0x000fe20008000000 */
[----:B------:R-:W-:-:S02]  /*4590*/  USEL UR37, URZ, 0x1, UP4 ;  /* 0x00000001ff257887 */ /* 0x000fc4000a000000 */
[----:B--2---:R-:W-:Y:S02]  /*45a0*/  UISETP.NE.AND UP0, UPT, UR16, 0x1, UPT ;  /* 0x000000011000788c */ /* 0x004fe4000bf05270 */
[----:B------:R-:W-:Y:S02]  /*45b0*/  UPLOP3.LUT UP4, UPT, UPT, UPT, UPT, 0x40, 0x4 ;  /* 0x000000000004789c */ /* 0x000fe40003f8e870 */
[----:B------:R-:W-:Y:S01]  /*45c0*/  UISETP.GE.AND UP2, UPT, UR42, 0x1, UPT ;  /* 0x000000012a00788c */ /* 0x000fe2000bf46270 */
[----:B------:R-:W1:Y:S01]  /*45d0*/  LDCU.64 UR14, c[0x0][0xb28] ;  /* 0x00016500ff0e77ac */ /* 0x000e620008000a00 */
[----:B------:R-:W-:Y:S02]  /*45e0*/  UISETP.NE.AND.EX UP6, UPT, UR27, URZ, UPT, UP6 ;  /* 0x000000ff1b00728c */ /* 0x000fe4000bfc5360 */
[----:B------:R-:W-:Y:S02]  /*45f0*/  UPRMT UR48, UR48, 0x654, UR5 ;  /* 0x0000065430307896 */ /* 0x000fe40008000005 */
[----:B------:R-:W-:-:S02]  /*4600*/  USHF.R.U32.HI UR35, URZ, UR29, UR35 ;  /* 0x0000001dff237299 */ /* 0x000fc40008011623 */
[----:B---3--:R-:W-:Y:S02]  /*4610*/  USHF.R.U32.HI UR34, URZ, UR38, UR34 ;  /* 0x00000026ff227299 */ /* 0x008fe40008011622 */
[----:B------:R-:W-:Y:S02]  /*4620*/  UISETP.NE.AND UP0, UPT, UR30, 0x1, UPT ;  /* 0x000000011e00788c */ /* 0x000fe4000bf05270 */
[----:B------:R-:W-:-:S11]  /*4630*/  UISETP.NE.AND UP3, UPT, UR4, 0x1, UPT ;  /* 0x000000010400788c */ /* 0x000fd6000bf65270 */
.L_x_92:
[C---:B------:R-:W-:Y:S02]  /*4640*/  LEA R3, R10.reuse, UR17, 0x3 ;  /* 0x000000110a037c11 */ /* 0x040fe4000f8e18ff */
[----:B------:R-:W-:Y:S02]  /*4650*/  SHF.L.U32 R0, R9, 0x1f, RZ ;  /* 0x0000001f09007819 */ /* 0x000fe400000006ff */
[----:B------:R-:W-:Y:S02]  /*4660*/  LEA R4, R10, UR17, 0x4 ;  /* 0x000000110a047c11 */ /* 0x000fe4000f8e20ff */
[----:B--2---:R-:W2:Y:S02]  /*4670*/  SYNCS.PHASECHK.TRANS64.TRYWAIT P0, [R3+URZ+0xf0], R0 ;  /* 0x0000f000030075a7 */ /* 0x004ea400080011ff */
[----:B--2---:R-:W-:Y:S05]  /*4680*/  @!P0 BRA `(.L_x_85) ;  /* 0x0000003000908947 */ /* 0x004fea0003800000 */
.L_x_157:
[----:B------:R-:W3:Y:S01]  /*4690*/  LDS.128 R4, [R4+0x180] ;  /* 0x0001800004047984 */ /* 0x000ee20000000c00 */
[----:B------:R-:W-:Y:S01]  /*46a0*/  UISETP.GE.AND UP0, UPT, UR42, 0x1, UPT ;  /* 0x000000012a00788c */ /* 0x000fe2000bf06270 */
[----:B------:R-:W-:Y:S01]  /*46b0*/  @!PT LDS RZ, [RZ] ;  /* 0x00000000fffff984 */ /* 0x000fe20000000800 */
[----:B------:R-:W-:Y:S01]  /*46c0*/  @!PT LDS RZ, [RZ] ;  /* 0x00000000fffff984 */ /* 0x000fe20000000800 */
[----:B------:R-:W-:Y:S01]  /*46d0*/  @!PT LDS RZ, [RZ] ;  /* 0x00000000fffff984 */ /* 0x000fe20000000800 */
[----:B------:R-:W-:Y:S01]  /*46e0*/  @!PT LDS RZ, [RZ] ;  /* 0x00000000fffff984 */ /* 0x000fe20000000800 */
[----:B------:R4:W-:Y:S06]  /*46f0*/  MEMBAR.ALL.CTA ;  /* 0x0000000000007992 */ /* 0x0009ec0000008000 */
[----:B----4-:R-:W4:Y:S01]  /*4700*/  FENCE.VIEW.ASYNC.S ;  /* 0x00000000000073c6 */ /* 0x010f220000000000 */
[----:B---3--:R-:W-:Y:S11]  /*4710*/  LOP3.LUT P0, RZ, R6, 0x1, RZ, 0xc0, !PT ;  /* 0x0000000106ff7812 */ /* 0x008ff6000780c0ff */
[----:B------:R-:W-:Y:S02]  /*4720*/  @!UPT UIADD3 URZ, UPT, UPT, URZ, URZ, URZ ;  /* 0x000000fffffff290 */ /* 0x000fe4000fffe0ff */
[----:B----4-:R-:W-:Y:S01]  /*4730*/  VOTEU.ANY UP2, P0 ;  /* 0x0000000000ff7886 */ /* 0x010fe20000040100 */
[----:B------:R-:W-:Y:S11]  /*4740*/  PLOP3.LUT P0, PT, PT, PT, UP2, 0x80, 0x8 ;  /* 0x000000000008781c */ /* 0x000ff60003f0f028 */
[----:B------:R-:W-:Y:S02]  /*4750*/  @!UPT UIADD3 URZ, UPT, UPT, URZ, URZ, URZ ;  /* 0x000000fffffff290 */ /* 0x000fe4000fffe0ff */
[----:B--2---:R-:W-:Y:S02]  /*4760*/  @P0 SHF.R.U32.HI R0, RZ, 0x10, R5 ;  /* 0x00000010ff000819 */ /* 0x004fe40000011605 */
[----:B------:R-:W-:Y:S02]  /*4770*/  @P0 MOV R2, R4 ;  /* 0x0000000400020202 */ /* 0x000fe40000000f00 */
[----:B------:R-:W-:Y:S01]  /*4780*/  @P0 R2UR UR4, R0 ;  /* 0x00000000000402ca */ /* 0x000fe200000e0000 */
[----:B------:R-:W-:Y:S01]  /*4790*/  VIADD R0, R3, 0x100 ;  /* 0x0000010003007836 */ /* 0x000fe20000000000 */
[----:B------:R-:W-:Y:S02]  /*47a0*/  @P0 LOP3.LUT R4, R5, 0xffff, RZ, 0xc0, !PT ;  /* 0x0000ffff05040812 */ /* 0x000fe400078ec0ff */
[----:B------:R-:W-:Y:S02]  /*47b0*/  @P0 R2UR UR6, R2 ;  /* 0x00000000020602ca */ /* 0x000fe400000e0000 */
[----:B------:R-:W-:Y:S02]  /*47c0*/  PRMT R0, RZ, 0x654, R0 ;  /* 0x00000654ff007816 */ /* 0x000fe40000000000 */
[----:B------:R-:W-:Y:S02]  /*47d0*/  @P0 R2UR UR5, R4 ;  /* 0x00000000040502ca */ /* 0x000fe400000e0000 */
[----:B------:R2:W-:Y:S03]  /*47e0*/  SYNCS.ARRIVE.TRANS64.RED.A1T0 RZ, [R0+URZ], RZ ;  /* 0x000000ff00ff79a7 */ /* 0x0005e600081004ff */
[----:B------:R-:W-:Y:S04]  /*47f0*/  @UP2 UMOV UR25, UR4 ;  /* 0x0000000400192c82 */ /* 0x000fe80008000000 */
[----:B------:R-:W-:Y:S04]  /*4800*/  @UP2 UMOV UR13, UR6 ;  /* 0x00000006000d2c82 */ /* 0x000fe80008000000 */
[----:B------:R-:W-:Y:S01]  /*4810*/  @UP2 UMOV UR7, UR5 ;  /* 0x0000000500072c82 */ /* 0x000fe20008000000 */
[----:B------:R-:W-:Y:S05]  /*4820*/  BRA.U !UP0, `(.L_x_86) ;  /* 0x0000000108c07547 */ /* 0x000fea000b800000 */
[----:B------:R-:W-:Y:S02]  /*4830*/  UIMAD.WIDE.U32 UR10, UR7, UR31, URZ ;  /* 0x0000001f070a72a5 */ /* 0x000fe4000f8e00ff */
[----:B------:R-:W-:Y:S02]  /*4840*/  UP2UR UR12, UPR, URZ, 0x4 ;  /* 0x00000004ff0c7883 */ /* 0x000fe40008000000 */
[----:B------:R-:W-:Y:S02]  /*4850*/  UISETP.NE.AND UP2, UPT, UR30, 0x1, UPT ;  /* 0x000000011e00788c */ /* 0x000fe4000bf45270 */
[----:B------:R-:W-:Y:S02]  /*4860*/  UIMAD.WIDE.U32 UR18, UR13, UR28, URZ ;  /* 0x0000001c0d1272a5 */ /* 0x000fe4000f8e00ff */
[----:B------:R-:W-:Y:S02]  /*4870*/  USEL UR4, UR32, UR34, !UP2 ;  /* 0x0000002220047287 */ /* 0x000fe4000d000000 */
[----:B------:R-:W-:Y:S02]  /*4880*/  UISETP.NE.AND UP0, UPT, UR16, 0x1, UPT ;  /* 0x000000011000788c */ /* 0x000fe4000bf05270 */
[----:B------:R-:W-:Y:S02]  /*4890*/  UP2UR UR24, UPR, URZ, 0x2 ;  /* 0x00000002ff187883 */ /* 0x000fe40008000000 */
[----:B------:R-:W-:Y:S02]  /*48a0*/  UISETP.NE.AND UP1, UPT, UR42, 0x1, UPT ;  /* 0x000000012a00788c */ /* 0x000fe4000bf25270 */
[----:B-1----:R-:W-:Y:S02]  /*48b0*/  UIMAD.WIDE.U32 UR20, UR4, UR14, URZ ;  /* 0x0000000e041472a5 */ /* 0x002fe4000f8e00ff */
[----:B------:R-:W-:Y:S01]  /*48c0*/  USEL UR8, UR33, UR35, !UP0 ;  /* 0x0000002321087287 */ /* 0x000fe2000c000000 */
[----:B------:R-:W-:Y:S02]  /*48d0*/  UMOV UR5, UR11 ;  /* 0x0000000b00057c82 */ /* 0x000fe40008000000 */
[----:B------:R-:W-:Y:S02]  /*48e0*/  USHF.R.U32.HI UR6, URZ, UR38, UR5 ;  /* 0x00000026ff067299 */ /* 0x000fe40008011605 */
[----:B------:R-:W-:Y:S02]  /*48f0*/  UIMAD.WIDE.U32 UR22, UR8, UR14, URZ ;  /* 0x0000000e081672a5 */ /* 0x000fe4000f8e00ff */
[----:B------:R-:W-:Y:S02]  /*4900*/  USEL UR6, UR7, UR6, !UP2 ;  /* 0x0000000607067287 */ /* 0x000fe4000d000000 */
[----:B------:R-:W-:Y:S02]  /*4910*/  UISETP.NE.AND UP2, UPT, UR12, URZ, UPT ;  /* 0x000000ff0c00728c */ /* 0x000fe4000bf45270 */
[----:B------:R-:W-:Y:S01]  /*4920*/  UIMAD.WIDE.U32 UR10, UR6, UR14, URZ ;  /* 0x0000000e060a72a5 */ /* 0x000fe2000f8e00ff */
[----:B------:R-:W-:Y:S02]  /*4930*/  UMOV UR5, UR19 ;  /* 0x0000001300057c82 */ /* 0x000fe40008000000 */
[----:B------:R-:W-:Y:S03]  /*4940*/  USHF.R.U32.HI UR9, URZ, UR29, UR5 ;  /* 0x0000001dff097299 */ /* 0x000fe60008011605 */
[----:B------:R-:W-:Y:S02]  /*4950*/  UMOV UR5, UR21 ;  /* 0x0000001500057c82 */ /* 0x000fe40008000000 */
[----:B------:R-:W-:Y:S03]  /*4960*/  @UP1 USHF.R.U32.HI UR4, URZ, UR15, UR5 ;  /* 0x0000000fff041299 */ /* 0x000fe60008011605 */
[----:B------:R-:W-:Y:S01]  /*4970*/  UMOV UR5, UR23 ;  /* 0x0000001700057c82 */ /* 0x000fe20008000000 */
[----:B------:R-:W-:Y:S02]  /*4980*/  UIMAD UR4, UR42, UR4, URZ ;  /* 0x000000042a0472a4 */ /* 0x000fe4000f8e02ff */
[----:B------:R-:W-:Y:S02]  /*4990*/  @UP1 USHF.R.U32.HI UR8, URZ, UR15, UR5 ;  /* 0x0000000fff081299 */ /* 0x000fe40008011605 */
[----:B------:R-:W-:Y:S02]  /*49a0*/  USEL UR5, UR13, UR9, !UP0 ;  /* 0x000000090d057287 */ /* 0x000fe4000c000000 */
[----:B------:R-:W-:Y:S02]  /*49b0*/  UIMAD UR9, UR42, UR8, URZ ;  /* 0x000000082a0972a4 */ /* 0x000fe4000f8e02ff */
[----:B------:R-:W-:Y:S03]  /*49c0*/  UISETP.GE.AND UP0, UPT, UR6, UR4, UPT ;  /* 0x000000040600728c */ /* 0x000fe6000bf06270 */
[----:B------:R-:W-:Y:S01]  /*49d0*/  UMOV UR4, UR11 ;  /* 0x0000000b00047c82 */ /* 0x000fe20008000000 */
[----:B------:R-:W-:Y:S02]  /*49e0*/  UISETP.GE.OR UP0, UPT, UR5, UR9, UP0 ;  /* 0x000000090500728c */ /* 0x000fe40008706670 */
[----:B------:R-:W-:Y:S02]  /*49f0*/  USHF.R.U32.HI UR4, URZ, UR15, UR4 ;  /* 0x0000000fff047299 */ /* 0x000fe40008011604 */
[----:B------:R-:W-:Y:S02]  /*4a00*/  UIMAD.WIDE.U32 UR10, UR5, UR14, URZ ;  /* 0x0000000e050a72a5 */ /* 0x000fe4000f8e00ff */
[----:B------:R-:W-:Y:S04]  /*4a10*/  USEL UR12, UR6, UR4, !UP1 ;  /* 0x00000004060c7287 */ /* 0x000fe8000c800000 */
[----:B------:R-:W-:Y:S01]  /*4a20*/  UIADD3 UR9, UPT, UPT, -UR12, URZ, URZ ;  /* 0x000000ff0c097290 */ /* 0x000fe2000fffe1ff */
[----:B------:R-:W-:Y:S02]  /*4a30*/  @!UP0 UMOV UR4, UR11 ;  /* 0x0000000b00048c82 */ /* 0x000fe40008000000 */
[----:B------:R-:W-:Y:S02]  /*4a40*/  @!UP0 USHF.R.U32.HI UR4, URZ, UR15, UR4 ;  /* 0x0000000fff048299 */ /* 0x000fe40008011604 */
[----:B------:R-:W-:Y:S02]  /*4a50*/  UIMAD UR9, UR42, UR9, UR6 ;  /* 0x000000092a0972a4 */ /* 0x000fe4000f8e0206 */
[----:B------:R-:W-:Y:S02]  /*4a60*/  @!UP0 USEL UR4, UR5, UR4, !UP1 ;  /* 0x0000000405048287 */ /* 0x000fe4000c800000 */
[----:B------:R-:W-:Y:S02]  /*4a70*/  UISETP.NE.AND UP1, UPT, UR24, URZ, UPT ;  /* 0x000000ff1800728c */ /* 0x000fe4000bf25270 */
[----:B------:R-:W-:Y:S02]  /*4a80*/  @!UP0 UIMAD UR9, UR8, UR9, UR4 ;  /* 0x00000009080982a4 */ /* 0x000fe4000f8e0204 */
[----:B------:R-:W-:Y:S02]  /*4a90*/  @!UP0 UIADD3 UR10, UPT, UPT, UR12, -UR4, URZ ;  /* 0x800000040c0a8290 */ /* 0x000fe4000fffe0ff */
[----:B------:R-:W-:Y:S02]  /*4aa0*/  UIADD3 UR4, UPT, UPT, -UR5, URZ, URZ ;  /* 0x000000ff05047290 */ /* 0x000fe4000fffe1ff */
[----:B------:R-:W-:Y:S02]  /*4ab0*/  UIADD3 UR8, UPT, UPT, -UR6, URZ, URZ ;  /* 0x000000ff06087290 */ /* 0x000fe4000fffe1ff */
[----:B------:R-:W-:Y:S02]  /*4ac0*/  @!UP0 UIMAD UR6, UR10, UR42, UR5 ;  /* 0x0000002a0a0682a4 */ /* 0x000fe4000f8e0205 */
[----:B------:R-:W-:Y:S02]  /*4ad0*/  UIMAD UR13, UR16, UR4, UR13 ;  /* 0x00000004100d72a4 */ /* 0x000fe4000f8e020d */
[----:B------:R-:W-:Y:S01]  /*4ae0*/  UIMAD UR7, UR30, UR8, UR7 ;  /* 0x000000081e0772a4 */ /* 0x000fe2000f8e0207 */
[----:B------:R-:W-:Y:S02]  /*4af0*/  @!UP0 UMOV UR5, UR9 ;  /* 0x0000000900058c82 */ /* 0x000fe40008000000 */
[----:B------:R-:W-:Y:S02]  /*4b00*/  UIMAD UR13, UR5, UR16, UR13 ;  /* 0x00000010050d72a4 */ /* 0x000fe4000f8e020d */
[----:B------:R-:W-:Y:S11]  /*4b10*/  UIMAD UR7, UR6, UR30, UR7 ;  /* 0x0000001e060772a4 */ /* 0x000ff6000f8e0207 */
[----:B------:R-:W-:Y:S01]  /*4b20*/  @!UPT UIADD3 URZ, UPT, UPT, URZ, URZ, URZ ;  /* 0x000000fffffff290 */ /* 0x000fe2000fffe0ff */
.L_x_86:
[----:B------:R-:W3:Y:S01]  /*4b30*/  @!UP3 LDCU.128 UR20, c[0x0][0xb10] ;  /* 0x00016200ff14b7ac */ /* 0x000ee20008000c00 */
[----:B------:R-:W-:Y:S02]  /*4b40*/  ISETP.NE.U32.AND P0, PT, RZ, UR26, PT ;  /* 0x0000001aff007c0c */ /* 0x000fe4000bf05070 */
[----:B------:R-:W-:Y:S02]  /*4b50*/  SHF.L.U32 R2, R11, 0x1f, RZ ;  /* 0x0000001f0b027819 */ /* 0x000fe400000006ff */
[----:B------:R-:W-:Y:S01]  /*4b60*/  ISETP.NE.AND.EX P0, PT, RZ, UR27, PT, P0 ;  /* 0x0000001bff007c0c */ /* 0x000fe2000bf05300 */
[----:B------:R-:W4:Y:S01]  /*4b70*/  @!UP3 LDCU UR5, c[0x0][0xb0c] ;  /* 0x00016180ff05b7ac */ /* 0x000f220008000800 */
[----:B---3--:R-:W-:Y:S07]  /*4b80*/  UIMAD.WIDE.U32 UR8, UR13, UR20, URZ ;  /* 0x000000140d0872a5 */ /* 0x008fee000f8e00ff */
[----:B------:R-:W-:Y:S01]  /*4b90*/  @!UP3 UMOV UR4, UR9 ;  /* 0x000000090004bc82 */ /* 0x000fe20008000000 */
[----:B----4-:R-:W-:Y:S02]  /*4ba0*/  @!UP3 UISETP.NE.AND UP0, UPT, UR5, 0x1, UPT ;  /* 0x000000010500b88c */ /* 0x010fe4000bf05270 */
[----:B------:R-:W-:Y:S02]  /*4bb0*/  @!UP3 USHF.R.U32.HI UR4, URZ, UR21, UR4 ;  /* 0x00000015ff04b299 */ /* 0x000fe40008011604 */
[----:B------:R-:W-:Y:S02]  /*4bc0*/  UIMAD.WIDE.U32 UR8, UR7, UR23, URZ ;  /* 0x00000017070872a5 */ /* 0x000fe4000f8e00ff */
[----:B------:R-:W-:Y:S02]  /*4bd0*/  @!UP3 USEL UR10, UR13, UR4, !UP0 ;  /* 0x000000040d0ab287 */ /* 0x000fe4000c000000 */
[----:B------:R-:W-:Y:S03]  /*4be0*/  @!UP3 UISETP.NE.AND UP0, UPT, UR22, 0x1, UPT ;  /* 0x000000011600b88c */ /* 0x000fe6000bf05270 */
[----:B------:R-:W-:Y:S02]  /*4bf0*/  @!UP3 UMOV UR6, UR9 ;  /* 0x000000090006bc82 */ /* 0x000fe40008000000 */
[----:B------:R-:W3:Y:S02]  /*4c00*/  @!UP3 LDCU UR4, c[0x0][0xb20] ;  /* 0x00016400ff04b7ac */ /* 0x000ee40008000800 */
[----:B---3--:R-:W-:Y:S04]  /*4c10*/  @!UP3 USHF.R.U32.HI UR6, URZ, UR4, UR6 ;  /* 0x00000004ff06b299 */ /* 0x008fe80008011606 */
[----:B------:R-:W-:Y:S04]  /*4c20*/  @!UP3 USEL UR6, UR7, UR6, !UP0 ;  /* 0x000000060706b287 */ /* 0x000fe8000c000000 */
[----:B------:R-:W-:Y:S02]  /*4c30*/  @!UP3 UIADD3 UR4, UPT, UPT, -UR10, UR6, URZ ;  /* 0x000000060a04b290 */ /* 0x000fe4000fffe1ff */
[----:B------:R-:W-:Y:S02]  /*4c40*/  @!UP3 UIADD3 UR6, UPT, UPT, UR10, -UR6, URZ ;  /* 0x800000060a06b290 */ /* 0x000fe4000fffe0ff */
[----:B------:R-:W-:Y:S02]  /*4c50*/  @!UP3 UIMAD UR13, UR4, UR5, UR13 ;  /* 0x00000005040db2a4 */ /* 0x000fe4000f8e020d */
[----:B------:R-:W-:Y:S01]  /*4c60*/  @!UP3 UIMAD UR7, UR6, UR22, UR7 ;  /* 0x000000160607b2a4 */ /* 0x000fe2000f8e0207 */
[----:B------:R-:W-:Y:S11]  /*4c70*/  BRA.U UP4, `(.L_x_87) ;  /* 0x0000000104107547 */ /* 0x000ff6000b800000 */
[----:B------:R-:W-:Y:S04]  /*4c80*/  MOV R3, UR37 ;  /* 0x0000002500037c02 */ /* 0x000fe80008000f00 */
[----:B------:R-:W-:Y:S04]  /*4c90*/  SHF.L.U32 R3, R3, 0x1f, RZ ;  /* 0x0000001f03037819 */ /* 0x000fe800000006ff */
[----:B------:R-:W3:Y:S02]  /*4ca0*/  SYNCS.PHASECHK.TRANS64.TRYWAIT P1, [UR17+0xe8], R3 ;  /* 0x0000e803ff0075a7 */ /* 0x000ee40008021111 */
[----:B---3--:R-:W-:Y:S05]  /*4cb0*/  @!P1 BRA `(.L_x_88) ;  /* 0x0000002c00189947 */ /* 0x008fea0003800000 */
.L_x_87:
[----:B------:R-:W-:Y:S05]  /*4cc0*/  BRA.U !UP6, `(.L_x_89) ;  /* 0x000000010e387547 */ /* 0x000fea000b800000 */
[----:B------:R-:W-:Y:S01]  /*4cd0*/  UPLOP3.LUT UP1, UPT, UPT, UPT, UP5, 0x80, 0x8 ;  /* 0x000000000008789c */ /* 0x000fe20003f2f050 */
[----:B--2---:R-:W-:Y:S01]  /*4ce0*/  HFMA2 R0, -RZ, RZ, 0, 5.9604644775390625e-08 ;  /* 0x00000001ff007431 */ /* 0x004fe200000001ff */
[----:B------:R-:W2:Y:S01]  /*4cf0*/  LDCU.64 UR8, c[0x0][0x358] ;  /* 0x00006b00ff0877ac */ /* 0x000ea20008000a00 */
[----:B------:R-:W-:Y:S03]  /*4d00*/  IMAD.MOV.U32 R79, RZ, RZ, 0x1 ;  /* 0x00000001ff4f7424 */ /* 0x000fe600078e00ff */
[----:B------:R-:W-:Y:S05]  /*4d10*/  PLOP3.LUT P1, PT, PT, PT, UP1, 0x80, 0x8 ;  /* 0x000000000008781c */ /* 0x000fea0003f2f018 */
[----:B------:R-:W3:Y:S01]  /*4d20*/  @UP1 LDCU.64 UR4, c[0x0][0x888] ;  /* 0x00011100ff0417ac */ /* 0x000ee20008000a00 */
[----:B------:R-:W-:Y:S07]  /*4d30*/  @UP1 UIMAD UR6, UR36, UR26, URZ ;  /* 0x0000001a240612a4 */ /* 0x000fee000f8e02ff */
[----:B------:R-:W-:Y:S01]  /*4d40*/  @!P1 PRMT R79, R0, 0x7610, R79 ;  /* 0x00007610004f9816 */ /* 0x000fe2000000004f */
[----:B---3--:R-:W-:Y:S06]  /*4d50*/  @UP1 UIMAD.WIDE UR4, UR6, 0x4, UR4 ;  /* 0x00000004060418a5 */ /* 0x008fec000f8e0204 */
[----:B------:R-:W-:Y:S01]  /*4d60*/  IMAD.U32 R4, RZ, RZ, UR4 ;  /* 0x00000004ff047e24 */ /* 0x000fe2000f8e00ff */
[----:B------:R-:W-:Y:S04]  /*4d70*/  MOV R5, UR5 ;  /* 0x0000000500057c02 */ /* 0x000fe80008000f00 */
[----:B------:R-:W3:Y:S01]  /*4d80*/  @!UP1 LDCU UR4, c[0x0][0x880] ;  /* 0x00011000ff0497ac */ /* 0x000ee20008000800 */
[----:B--2--5:R4:W5:Y:S02]  /*4d90*/  @P1 LDG.E R39, desc[UR8][R4.64] ;  /* 0x0000000804271981 */ /* 0x024964000c1e1900 */
[----:B---34-:R-:W-:Y:S07]  /*4da0*/  @!P1 IMAD.U32 R39, RZ, RZ, UR4 ;  /* 0x00000004ff279e24 */ /* 0x018fee000f8e00ff */
.L_x_89:
[----:B-----5:R-:W-:Y:S01]  /*4db0*/  @!P0 FSETP.EQ.AND P2, PT, R39, RZ, PT ;  /* 0x000000ff2700820b */ /* 0x020fe20003f42000 */
[----:B------:R-:W-:Y:S01]  /*4dc0*/  @!UPT UIADD3 URZ, UPT, UPT, URZ, URZ, URZ ;  /* 0x000000fffffff290 */ /* 0x000fe2000fffe0ff */
[----:B------:R-:W-:Y:S11]  /*4dd0*/  @!P0 BRA `(.L_x_90) ;  /* 0x0000000000148947 */ /* 0x000ff60003800000 */
[----:B------:R-:W-:Y:S02]  /*4de0*/  LOP3.LUT P0, RZ, R79, 0xff, RZ, 0xc0, !PT ;  /* 0x000000ff4fff7812 */ /* 0x000fe4000780c0ff */
[----:B------:R-:W-:Y:S04]  /*4df0*/  PLOP3.LUT P2, PT, PT, PT, UP1, 0x80, 0x8 ;  /* 0x000000000008781c */ /* 0x000fe80003f4f018 */
[----:B------:R-:W-:Y:S07]  /*4e00*/  PLOP3.LUT P2, PT, P2, PT, PT, 0x8, 0x80 ;  /* 0x000000000080781c */ /* 0x000fee000174e170 */
[----:B------:R-:W-:Y:S11]  /*4e10*/  @P0 FSETP.EQ.AND P2, PT, R39, RZ, PT ;  /* 0x000000ff2700020b */ /* 0x000ff60003f42000 */
[----:B------:R-:W-:Y:S02]  /*4e20*/  @!UPT UIADD3 URZ, UPT, UPT, URZ, URZ, URZ ;  /* 0x000000fffffff290 */ /* 0x000fe4000fffe0ff */
.L_x_90:
[----:B------:R-:W3:Y:S01]  /*4e30*/  SYNCS.PHASECHK.TRANS64.TRYWAIT P0, [UR17+0xd8], R2 ;  /* 0x0000d802ff0075a7 */ /* 0x000ee20008001111 */
[----:B------:R-:W-:Y:S02]  /*4e40*/  ELECT P1, URZ, PT ;  /* 0x0000000000ff782f */ /* 0x000fe40003820000 */
[----:B------:R-:W-:Y:S01]  /*4e50*/  IADD3 R10, PT, PT, R10, 0x1, RZ ;  /* 0x000000010a0a7810 */ /* 0x000fe20007ffe0ff */
[----:B---3--:R-:W-:Y:S10]  /*4e60*/  @!P0 BRA `(.L_x_91) ;  /* 0x0000002800c48947 */ /* 0x008ff40003800000 */
.L_x_160:
[----:B------:R-:W-:Y:S01]  /*4e70*/  PLOP3.LUT P1, PT, P2, P1, PT, 0xf2, 0x2f ;  /* 0x00000000002f781c */ /* 0x000fe20001723e72 */
[----:B------:R-:W-:Y:S01]  /*4e80*/  UMOV UR18, 0x0 ;  /* 0x0000000000127882 */ /* 0x000fe20000000000 */
[----:B------:R-:W-:Y:S01]  /*4e90*/  UMOV UR19, 0x10000000 ;  /* 0x1000000000137882 */ /* 0x000fe20000000000 */
[----:B------:R-:W-:Y:S01]  /*4ea0*/  UMOV UR12, UR36 ;  /* 0x00000024000c7c82 */ /* 0x000fe20008000000 */
[----:B------:R-:W-:Y:S01]  /*4eb0*/  LOP3.LUT R11, R11, 0x1, RZ, 0x3c, !PT ;  /* 0x000000010b0b7812 */ /* 0x000fe200078e3cff */
[----:B------:R-:W-:Y:S01]  /*4ec0*/  UMOV UR36, UR25 ;  /* 0x0000001900247c82 */ /* 0x000fe20008000000 */
[----:B------:R-:W-:Y:S07]  /*4ed0*/  UPLOP3.LUT UP4, UPT, UPT, UPT, UPT, 0x80, 0x8 ;  /* 0x000000000008789c */ /* 0x000fee0003f8f070 */
[----:B--2---:R-:W-:Y:S01]  /*4ee0*/  @!P1 IADD3 R2, P0, PT, R12, 0x580, RZ ;  /* 0x000005800c029810 */ /* 0x004fe20007f1e0ff */
[----:B------:R-:W-:Y:S03]  /*4ef0*/  VOTEU.ALL UP0, P1 ;  /* 0x0000000000ff7886 */ /* 0x000fe60000800000 */
[----:B------:R-:W-:Y:S01]  /*4f00*/  @!P1 R2UR UR5, R2 ;  /* 0x00000000020592ca */ /* 0x000fe200000e0000 */
[----:B------:R-:W-:Y:S01]  /*4f10*/  @!P1 IMAD.X R0, RZ, RZ, R13, P0 ;  /* 0x000000ffff009224 */ /* 0x000fe200000e060d */
[----:B------:R-:W-:Y:S01]  /*4f20*/  @!UP0 USHF.L.U32 UR10, UR45, 0x6, URZ ;  /* 0x000000062d0a8899 */ /* 0x000fe200080006ff */
[----:B------:R-:W-:Y:S01]  /*4f30*/  ISETP.NE.AND P0, PT, R10, 0x2, PT ;  /* 0x000000020a00780c */ /* 0x000fe20003f05270 */
[----:B------:R-:W-:Y:S02]  /*4f40*/  @!UP0 USHF.L.U32 UR11, UR46, 0x6, URZ ;  /* 0x000000062e0b8899 */ /* 0x000fe400080006ff */
[----:B------:R-:W-:Y:S01]  /*4f50*/  @!P1 R2UR UR4, R0 ;  /* 0x00000000000492ca */ /* 0x000fe200000e0000 */
[----:B------:R-:W-:Y:S01]  /*4f60*/  @!UP0 UIADD3 UR8, UPT, UPT, UR17, 0x200, URZ ;  /* 0x0000020011088890 */ /* 0x000fe2000fffe0ff */
[----:B------:R-:W-:Y:S01]  /*4f70*/  SEL R0, RZ, 0x1, P0 ;  /* 0x00000001ff007807 */ /* 0x000fe20000000000 */
[----:B------:R-:W-:Y:S01]  /*4f80*/  @!UP0 UIADD3 UR9, UPT, UPT, UR17, 0xd0, URZ ;  /* 0x000000d011098890 */ /* 0x000fe2000fffe0ff */
[----:B------:R-:W-:Y:S01]  /*4f90*/  SEL R10, R10, RZ, P0 ;  /* 0x000000ff0a0a7207 */ /* 0x000fe20000000000 */
[----:B------:R-:W-:Y:S01]  /*4fa0*/  VOTEU.ALL UP0, P1 ;  /* 0x0000000000ff7886 */ /* 0x000fe20000800000 */
[----:B------:R-:W-:Y:S01]  /*4fb0*/  LOP3.LUT R9, R9, R0, RZ, 0x3c, !PT ;  /* 0x0000000009097212 */ /* 0x000fe200078e3cff */
[----:B------:R-:W-:Y:S01]  /*4fc0*/  IMAD.U32 R2, RZ, RZ, UR5 ;  /* 0x00000005ff027e24 */ /* 0x000fe2000f8e00ff */
[----:B------:R-:W-:Y:S02]  /*4fd0*/  UIADD3 UR45, UPT, UPT, UR7, UR60, URZ ;  /* 0x0000003c072d7290 */ /* 0x000fe4000fffe0ff */
[----:B------:R-:W-:Y:S03]  /*4fe0*/  UIADD3 UR46, UPT, UPT, UR13, UR57, URZ ;  /* 0x000000390d2e7290 */ /* 0x000fe6000fffe0ff */
[----:B------:R-:W-:Y:S01]  /*4ff0*/  IMAD.U32 R3, RZ, RZ, UR4 ;  /* 0x00000004ff037e24 */ /* 0x000fe2000f8e00ff */
[----:B------:R-:W-:Y:S04]  /*5000*/  @!P1 R2UR UR4, R2 ;  /* 0x00000000020492ca */ /* 0x000fe800000e0000 */
[----:B------:R-:W-:Y:S11]  /*5010*/  @!P1 R2UR UR5, R3 ;  /* 0x00000000030592ca */ /* 0x000ff600000e0000 */
[----:B------:R-:W-:Y:S02]  /*5020*/  @!UPT UIADD3 URZ, UPT, UPT, URZ, URZ, URZ ;  /* 0x000000fffffff290 */ /* 0x000fe4000fffe0ff */
[----:B------:R2:W-:Y:S01]  /*5030*/  @!UP0 UTMALDG.3D [UR8], [UR4], desc[UR18] ;  /* 0x00001208040085b4 */ /* 0x0005e20008011000 */
[----:B------:R2:W-:Y:S01]  /*5040*/  @!P1 SYNCS.ARRIVE.TRANS64.RED.A0TR RZ, [UR17+0xd0], R8 ;  /* 0x0000d008ffff99a7 */ /* 0x0005e20008300411 */
[----:B------:R-:W-:Y:S01]  /*5050*/  SYNCS.ARRIVE.TRANS64.RED.A1T0 RZ, [UR48], RZ ;  /* 0x000000ffffff79a7 */ /* 0x000fe20008100430 */
[----:B------:R-:W-:Y:S05]  /*5060*/  BRA.U UP2, `(.L_x_92) ;  /* 0xfffffff502747547 */ /* 0x000fea000b83ffff */
[----:B------:R-:W-:Y:S07]  /*5070*/  MOV R0, UR17 ;  /* 0x0000001100007c02 */ /* 0x000fee0008000f00 */
.L_x_93:
[----:B---3--:R-:W-:-:S04]  /*5080*/  SHF.L.U32 R2, R11, 0x1f, RZ ;  /* 0x0000001f0b027819 */ /* 0x008fc800000006ff */
[----:B------:R3:W4:Y:S03]  /*5090*/  SYNCS.PHASECHK.TRANS64.TRYWAIT P0, [R0+URZ+0xd8], R2 ;  /* 0x0000d802000075a7 */ /* 0x00072600080011ff */
[----:B----4-:R-:W-:Y:S05]  /*50a0*/  @!P0 NANOSLEEP.SYNCS 0x989680 ;  /* 0x009896800000895d */ /* 0x010fea0003900000 */
[----:B------:R-:W4:Y:S02]  /*50b0*/  @!P0 SYNCS.PHASECHK.TRANS64 P0, [R0+URZ+0xd8], R2 ;  /* 0x0000d802000085a7 */ /* 0x000f2400080010ff */
[----:B-12-4-:R-:W-:Y:S05]  /*50c0*/  @P0 EXIT ;  /* 0x000000000000094d */ /* 0x016fea0003800000 */
[----:B------:R-:W-:Y:S05]  /*50d0*/  BRA `(.L_x_93) ;  /* 0xfffffffc00e87947 */ /* 0x000fea000383ffff */
.L_x_84:
[----:B------:R-:W-:-:S06]  /*50e0*/  UISETP.GE.AND UP0, UPT, UR18, 0x4, UPT ;  /* 0x000000041200788c */ /* 0x000fcc000bf06270 */
[----:B------:R-:W-:-:S13]  /*50f0*/  PLOP3.LUT P0, PT, PT, PT, UP0, 0x80, 0x8 ;  /* 0x000000000008781c */ /* 0x000fda0003f0f008 */
[----:B-1----:R-:W-:Y:S05]  /*5100*/  @!P0 EXIT ;  /* 0x000000000000894d */ /* 0x002fea0003800000 */
[----:B------:R-:W-:Y:S01]  /*5110*/  BAR.SYNC.DEFER_BLOCKING 0x6, 0xa0 ;  /* 0x0182800000007b1d */ /* 0x000fe20000010000 */
[C---:B------:R-:W-:Y:S02]  /*5120*/  IMAD.SHL.U32 R7, R76.reuse, 0x40, RZ ;  /* 0x000000404c077824 */ /* 0x040fe400078e00ff */
[----:B------:R-:W-:Y:S02]  /*5130*/  HFMA2 R81, -RZ, RZ, 0, 0 ;  /* 0x00000000ff517431 */ /* 0x000fe400000001ff */
[C---:B------:R-:W-:Y:S01]  /*5140*/  IMAD.SHL.U32 R4, R76.reuse, 0x20, RZ ;  /* 0x000000204c047824 */ /* 0x040fe200078e00ff */
[----:B------:R-:W-:Y:S01]  /*5150*/  CS2R R82, SRZ ;  /* 0x0000000000527805 */ /* 0x000fe2000001ff00 */
[----:B------:R-:W-:Y:S01]  /*5160*/  IMAD.SHL.U32 R6, R76, 0x2, RZ ;  /* 0x000000024c067824 */ /* 0x000fe200078e00ff */
[----:B------:R-:W-:Y:S01]  /*5170*/  UMOV UR44, 0x400 ;  /* 0x00000400002c7882 */ /* 0x000fe20000000000 */
[----:B------:R-:W-:Y:S01]  /*5180*/  LOP3.LUT R5, R7, 0x180, RZ, 0xc0, !PT ;  /* 0x0000018007057812 */ /* 0x000fe200078ec0ff */
[----:B------:R-:W-:Y:S01]  /*5190*/  ULEA UR44, UR48, UR44, 0x18 ;  /* 0x0000002c302c7291 */ /* 0x000fe2000f8ec0ff */
[----:B------:R-:W-:Y:S01]  /*51a0*/  LOP3.LUT R4, R4, 0xc00, RZ, 0xc0, !PT ;  /* 0x00000c0004047812 */ /* 0x000fe200078ec0ff */
[----:B------:R-:W1:Y:S01]  /*51b0*/  LDC.64 R72, c[0x0][0x888] ;  /* 0x00022200ff487b82 */ /* 0x000e620000000a00 */
[----:B------:R-:W-:Y:S01]  /*51c0*/  LOP3.LUT R6, R5, 0x20, R6, 0xf8, !PT ;  /* 0x0000002005067812 */ /* 0x000fe200078ef806 */
[----:B------:R-:W-:Y:S01]  /*51d0*/  IMAD.SHL.U32 R5, R76, 0x8, RZ ;  /* 0x000000084c057824 */ /* 0x000fe200078e00ff */
[----:B------:R-:W-:Y:S01]  /*51e0*/  LOP3.LUT R4, R4, 0x40, R7, 0xf8, !PT ;  /* 0x0000004004047812 */ /* 0x000fe200078ef807 */
[----:B------:R-:W-:Y:S01]  /*51f0*/  IMAD.U32 R37, R76, 0x10000, RZ ;  /* 0x000100004c257824 */ /* 0x000fe200078e00ff */
[----:B------:R-:W-:Y:S01]  /*5200*/  UIADD3 UR4, UPT, UPT, UR44, 0x1200, URZ ;  /* 0x000012002c047890 */ /* 0x000fe2000fffe0ff */
[----:B------:R-:W-:Y:S01]  /*5210*/  IMAD.MOV.U32 R36, RZ, RZ, RZ ;  /* 0x000000ffff247224 */ /* 0x000fe200078e00ff */
[----:B------:R-:W-:Y:S01]  /*5220*/  LOP3.LUT R5, R6, 0x30, R5, 0x78, !PT ;  /* 0x0000003006057812 */ /* 0x000fe200078e7805 */
[----:B------:R-:W2:Y:S01]  /*5230*/  LDC.64 R74, c[0x0][0x890] ;  /* 0x00022400ff4a7b82 */ /* 0x000ea20000000a00 */
[----:B------:R-:W-:Y:S01]  /*5240*/  LOP3.LUT R4, R4, 0x200, R7, 0xf8, !PT ;  /* 0x0000020004047812 */ /* 0x000fe200078ef807 */
[----:B------:R-:W-:Y:S01]  /*5250*/  IMAD.MOV.U32 R84, RZ, RZ, RZ ;  /* 0x000000ffff547224 */ /* 0x000fe200078e00ff */
[----:B------:R-:W-:Y:S01]  /*5260*/  LOP3.LUT R37, R37, 0x600000, RZ, 0xc0, !PT ;  /* 0x0060000025257812 */ /* 0x000fe200078ec0ff */
[----:B------:R-:W-:Y:S01]  /*5270*/  IMAD.U32 R85, RZ, RZ, UR4 ;  /* 0x00000004ff557e24 */ /* 0x000fe2000f8e00ff */
[----:B------:R-:W-:Y:S01]  /*5280*/  LOP3.LUT R78, R4, R5, RZ, 0xfc, !PT ;  /* 0x00000005044e7212 */ /* 0x000fe200078efcff */
[----:B------:R-:W3:Y:S01]  /*5290*/  LDS R0, [UR44+0x1a0] ;  /* 0x0001a02cff007984 */ /* 0x000ee20008000800 */
[----:B------:R-:W-:Y:S01]  /*52a0*/  IMAD.SHL.U32 R4, R76, 0x10, RZ ;  /* 0x000000104c047824 */ /* 0x000fe200078e00ff */
[----:B------:R-:W4:Y:S01]  /*52b0*/  LDC.64 R70, c[0x0][0x8b0] ;  /* 0x00022c00ff467b82 */ /* 0x000f220000000a00 */
[----:B------:R-:W-:Y:S01]  /*52c0*/  IADD3 R77, PT, PT, R78, UR44, RZ ;  /* 0x0000002c4e4d7c10 */ /* 0x000fe2000fffe0ff */
[----:B------:R-:W1:Y:S02]  /*52d0*/  LDCU UR50, c[0x0][0x370] ;  /* 0x00006e00ff3277ac */ /* 0x000e640008000800 */
[----:B------:R-:W-:Y:S01]  /*52e0*/  LOP3.LUT R4, R4, 0x20, RZ, 0xc0, !PT ;  /* 0x0000002004047812 */ /* 0x000fe200078ec0ff */
[----:B------:R-:W1:Y:S03]  /*52f0*/  LDCU.64 UR62, c[0x0][0x348] ;  /* 0x00006900ff3e77ac */ /* 0x000e660008000a00 */
[----:B------:R-:W1:Y:S01]  /*5300*/  LDC.64 R68, c[0x0][0x8a8] ;  /* 0x00022a00ff447b82 */ /* 0x000e620000000a00 */
[----:B------:R-:W-:Y:S01]  /*5310*/  IADD3 R77, PT, PT, -R4, 0x200, R77 ;  /* 0x00000200044d7810 */ /* 0x000fe20007ffe14d */
[----:B------:R-:W1:Y:S01]  /*5320*/  LDCU UR43, c[0x0][0xb0c] ;  /* 0x00016180ff2b77ac */ /* 0x000e620008000800 */
[----:B------:R-:W1:Y:S01]  /*5330*/  LDCU UR39, c[0x0][0xb30] ;  /* 0x00016600ff2777ac */ /* 0x000e620008000800 */
[----:B------:R-:W1:Y:S01]  /*5340*/  LDCU.64 UR58, c[0x0][0x888] ;  /* 0x00011100ff3a77ac */ /* 0x000e620008000a00 */
[----:B------:R-:W1:Y:S01]  /*5350*/  LDCU.64 UR40, c[0x0][0xb28] ;  /* 0x00016500ff2877ac */ /* 0x000e620008000a00 */
[----:B------:R-:W1:Y:S01]  /*5360*/  LDCU.128 UR52, c[0x0][0xb10] ;  /* 0x00016200ff3477ac */ /* 0x000e620008000c00 */
[----:B------:R-:W1:Y:S01]  /*5370*/  LDCU UR49, c[0x0][0x374] ;  /* 0x00006e80ff3177ac */ /* 0x000e620008000800 */
[----:B------:R-:W-:Y:S01]  /*5380*/  UIADD3 UR56, UPT, UPT, UR44, 0x200, URZ ;  /* 0x000002002c387890 */ /* 0x000fe2000fffe0ff */
[----:B---3--:R-:W-:-:S11]  /*5390*/  IMAD.IADD R37, R0, 0x1, R37 ;  /* 0x0000000100257824 */ /* 0x008fd600078e0225 */
.L_x_111:
[----:B------:R-:W-:Y:S02]  /*53a0*/  LEA R3, R81, UR44, 0x3 ;  /* 0x0000002c51037c11 */ /* 0x000fe4000f8e18ff */
[----:B------:R-:W-:Y:S02]  /*53b0*/  SHF.L.U32 R0, R83, 0x1f, RZ ;  /* 0x0000001f53007819 */ /* 0x000fe400000006ff */
[----:B-1----:R-:W-:Y:S02]  /*53c0*/  LEA R4, R81, UR44, 0x4 ;  /* 0x0000002c51047c11 */ /* 0x002fe4000f8e20ff */
[----:B------:R-:W3:Y:S02]  /*53d0*/  SYNCS.PHASECHK.TRANS64.TRYWAIT P0, [R3+URZ+0xf0], R0 ;  /* 0x0000f000030075a7 */ /* 0x000ee400080011ff */
[----:B--23--:R-:W-:Y:S05]  /*53e0*/  @!P0 BRA `(.L_x_94) ;  /* 0x00000024007c8947 */ /* 0x00cfea0003800000 */
.L_x_161:
[----:B------:R-:W1:Y:S01]  /*53f0*/  LDS.128 R4, [R4+0x180] ;  /* 0x0001800004047984 */ /* 0x000e620000000c00 */
[----:B------:R-:W-:Y:S01]  /*5400*/  UISETP.GE.AND UP0, UPT, UR42, 0x1, UPT ;  /* 0x000000012a00788c */ /* 0x000fe2000bf06270 */
[----:B------:R-:W-:Y:S01]  /*5410*/  @!PT LDS RZ, [RZ] ;  /* 0x00000000fffff984 */ /* 0x000fe20000000800 */
[----:B------:R-:W-:Y:S01]  /*5420*/  @!PT LDS RZ, [RZ] ;  /* 0x00000000fffff984 */ /* 0x000fe20000000800 */
[----:B------:R-:W-:Y:S01]  /*5430*/  @!PT LDS RZ, [RZ] ;  /* 0x00000000fffff984 */ /* 0x000fe20000000800 */
[----:B------:R-:W-:Y:S01]  /*5440*/  @!PT LDS RZ, [RZ] ;  /* 0x00000000fffff984 */ /* 0x000fe20000000800 */
[----:B------:R2:W-:Y:S06]  /*5450*/  MEMBAR.ALL.CTA ;  /* 0x0000000000007992 */ /* 0x0005ec0000008000 */
[----:B--2---:R-:W2:Y:S01]  /*5460*/  FENCE.VIEW.ASYNC.S ;  /* 0x00000000000073c6 */ /* 0x004ea20000000000 */
[----:B-1----:R-:W-:Y:S11]  /*5470*/  LOP3.LUT P0, RZ, R6, 0x1, RZ, 0xc0, !PT ;  /* 0x0000000106ff7812 */ /* 0x002ff6000780c0ff */
[----:B------:R-:W-:Y:S02]  /*5480*/  @!UPT UIADD3 URZ, UPT, UPT, URZ, URZ, URZ ;  /* 0x000000fffffff290 */ /* 0x000fe4000fffe0ff */
[----:B--2---:R-:W-:Y:S01]  /*5490*/  VOTEU.ANY UP1, P0 ;  /* 0x0000000000ff7886 */ /* 0x004fe20000020100 */
[----:B------:R-:W-:Y:S01]  /*54a0*/  PLOP3.LUT P0, PT, PT, PT, UP1, 0x80, 0x8 ;  /* 0x000000000008781c */ /* 0x000fe20003f0f018 */
[----:B------:R-:W-:Y:S11]  /*54b0*/  UP2UR UR47, UPR, URZ, 0x2 ;  /* 0x00000002ff2f7883 */ /* 0x000ff60008000000 */
[----:B------:R-:W-:Y:S01]  /*54c0*/  @!UPT UIADD3 URZ, UPT, UPT, URZ, URZ, URZ ;  /* 0x000000fffffff290 */ /* 0x000fe2000fffe0ff */
[----:B---3--:R-:W-:Y:S02]  /*54d0*/  @P0 SHF.R.U32.HI R0, RZ, 0x10, R5 ;  /* 0x00000010ff000819 */ /* 0x008fe40000011605 */
        /* <DEDUP_REMOVED lines=12> */
[----:B------:R-:W2:Y:S01]  /*55a0*/  LDCU UR12, c[0x0][0xb20] ;  /* 0x00016400ff0c77ac */ /* 0x000ea20008000800 */
[----:B------:R-:W-:Y:S02]  /*55b0*/  UIMAD.WIDE.U32 UR4, UR49, UR55, URZ ;  /* 0x00000037310472a5 */ /* 0x000fe4000f8e00ff */
[----:B------:R-:W-:Y:S02]  /*55c0*/  UIMAD.WIDE.U32 UR6, UR50, UR52, URZ ;  /* 0x00000034320672a5 */ /* 0x000fe4000f8e00ff */
[----:B------:R-:W-:Y:S02]  /*55d0*/  UISETP.NE.AND UP0, UPT, UR54, 0x1, UPT ;  /* 0x000000013600788c */ /* 0x000fe4000bf05270 */
[----:B------:R-:W-:Y:S02]  /*55e0*/  UIMAD.WIDE.U32 UR8, UR37, UR55, URZ ;  /* 0x00000037250872a5 */ /* 0x000fe4000f8e00ff */
[----:B------:R-:W-:Y:S02]  /*55f0*/  UIMAD.WIDE.U32 UR10, UR38, UR52, URZ ;  /* 0x00000034260a72a5 */ /* 0x000fe4000f8e00ff */
[----:B------:R-:W-:Y:S02]  /*5600*/  UISETP.NE.AND UP1, UPT, UR43, 0x1, UPT ;  /* 0x000000012b00788c */ /* 0x000fe4000bf25270 */
[----:B------:R-:W-:Y:S01]  /*5610*/  UISETP.NE.AND UP2, UPT, UR42, 0x1, UPT ;  /* 0x000000012a00788c */ /* 0x000fe2000bf45270 */
[----:B------:R-:W-:Y:S02]  /*5620*/  UMOV UR4, UR5 ;  /* 0x0000000500047c82 */ /* 0x000fe40008000000 */
[----:B--2---:R-:W-:Y:S03]  /*5630*/  USHF.R.U32.HI UR5, URZ, UR12, UR4 ;  /* 0x0000000cff057299 */ /* 0x004fe60008011604 */
[----:B------:R-:W-:Y:S02]  /*5640*/  UMOV UR4, UR7 ;  /* 0x0000000700047c82 */ /* 0x000fe40008000000 */
[----:B------:R-:W-:Y:S02]  /*5650*/  USHF.R.U32.HI UR7, URZ, UR53, UR4 ;  /* 0x00000035ff077299 */ /* 0x000fe40008011604 */
[----:B------:R-:W-:Y:S02]  /*5660*/  USEL UR4, UR49, UR5, !UP0 ;  /* 0x0000000531047287 */ /* 0x000fe4000c000000 */
[----:B------:R-:W-:Y:S01]  /*5670*/  USEL UR7, UR50, UR7, !UP1 ;  /* 0x0000000732077287 */ /* 0x000fe2000c800000 */
[----:B------:R-:W-:Y:S01]  /*5680*/  UMOV UR5, UR9 ;  /* 0x0000000900057c82 */ /* 0x000fe20008000000 */
[----:B------:R-:W-:Y:S02]  /*5690*/  UIMAD.WIDE.U32 UR8, UR4, UR40, URZ ;  /* 0x00000028040872a5 */ /* 0x000fe4000f8e00ff */
[----:B------:R-:W-:Y:S03]  /*56a0*/  USHF.R.U32.HI UR6, URZ, UR12, UR5 ;  /* 0x0000000cff067299 */ /* 0x000fe60008011605 */
[----:B------:R-:W-:Y:S01]  /*56b0*/  UMOV UR5, UR11 ;  /* 0x0000000b00057c82 */ /* 0x000fe20008000000 */
[----:B------:R-:W-:Y:S02]  /*56c0*/  UIMAD.WIDE.U32 UR10, UR7, UR40, URZ ;  /* 0x00000028070a72a5 */ /* 0x000fe4000f8e00ff */
[----:B------:R-:W-:Y:S02]  /*56d0*/  USHF.R.U32.HI UR12, URZ, UR53, UR5 ;  /* 0x00000035ff0c7299 */ /* 0x000fe40008011605 */
[----:B------:R-:W-:Y:S01]  /*56e0*/  USEL UR6, UR37, UR6, !UP0 ;  /* 0x0000000625067287 */ /* 0x000fe2000c000000 */
[----:B------:R-:W-:Y:S02]  /*56f0*/  UMOV UR5, UR9 ;  /* 0x0000000900057c82 */ /* 0x000fe40008000000 */
[----:B------:R-:W-:Y:S01]  /*5700*/  UMOV UR10, UR11 ;  /* 0x0000000b000a7c82 */ /* 0x000fe20008000000 */
[----:B------:R-:W-:Y:S02]  /*5710*/  @UP2 USHF.R.U32.HI UR4, URZ, UR41, UR5 ;  /* 0x00000029ff042299 */ /* 0x000fe40008011605 */
[----:B------:R-:W-:Y:S02]  /*5720*/  @UP2 USHF.R.U32.HI UR7, URZ, UR41, UR10 ;  /* 0x00000029ff072299 */ /* 0x000fe4000801160a */
[----:B------:R-:W-:Y:S02]  /*5730*/  UIMAD UR4, UR42, UR4, URZ ;  /* 0x000000042a0472a4 */ /* 0x000fe4000f8e02ff */
[----:B------:R-:W-:Y:S02]  /*5740*/  UIMAD.WIDE.U32 UR10, UR6, UR40, URZ ;  /* 0x00000028060a72a5 */ /* 0x000fe4000f8e00ff */
[----:B------:R-:W-:Y:S02]  /*5750*/  USEL UR5, UR38, UR12, !UP1 ;  /* 0x0000000c26057287 */ /* 0x000fe4000c800000 */
[----:B------:R-:W-:Y:S02]  /*5760*/  UIMAD UR8, UR42, UR7, URZ ;  /* 0x000000072a0872a4 */ /* 0x000fe4000f8e02ff */
[----:B------:R-:W-:Y:S03]  /*5770*/  UISETP.GE.AND UP0, UPT, UR6, UR4, UPT ;  /* 0x000000040600728c */ /* 0x000fe6000bf06270 */
[----:B------:R-:W-:Y:S01]  /*5780*/  UMOV UR4, UR11 ;  /* 0x0000000b00047c82 */ /* 0x000fe20008000000 */
[----:B------:R-:W-:Y:S02]  /*5790*/  UISETP.GE.OR UP0, UPT, UR5, UR8, UP0 ;  /* 0x000000080500728c */ /* 0x000fe40008706670 */
[----:B------:R-:W-:Y:S02]  /*57a0*/  USHF.R.U32.HI UR4, URZ, UR41, UR4 ;  /* 0x00000029ff047299 */ /* 0x000fe40008011604 */
[----:B------:R-:W-:Y:S02]  /*57b0*/  UIMAD.WIDE.U32 UR8, UR5, UR40, URZ ;  /* 0x00000028050872a5 */ /* 0x000fe4000f8e00ff */
[----:B------:R-:W-:Y:S02]  /*57c0*/  USEL UR11, UR6, UR4, !UP2 ;  /* 0x00000004060b7287 */ /* 0x000fe4000d000000 */
[----:B------:R-:W-:Y:S02]  /*57d0*/  UIADD3 UR8, UPT, UPT, -UR5, URZ, URZ ;  /* 0x000000ff05087290 */ /* 0x000fe4000fffe1ff */
[----:B------:R-:W-:Y:S01]  /*57e0*/  UIADD3 UR10, UPT, UPT, -UR11, URZ, URZ ;  /* 0x000000ff0b0a7290 */ /* 0x000fe2000fffe1ff */
[----:B------:R-:W-:Y:S01]  /*57f0*/  @!UP0 UMOV UR4, UR9 ;  /* 0x0000000900048c82 */ /* 0x000fe20008000000 */
[----:B------:R-:W-:Y:S02]  /*5800*/  UIADD3 UR9, UPT, UPT, -UR6, URZ, URZ ;  /* 0x000000ff06097290 */ /* 0x000fe4000fffe1ff */
[----:B------:R-:W-:Y:S02]  /*5810*/  @!UP0 USHF.R.U32.HI UR4, URZ, UR41, UR4 ;  /* 0x00000029ff048299 */ /* 0x000fe40008011604 */
[----:B------:R-:W-:Y:S02]  /*5820*/  UIMAD UR10, UR42, UR10, UR6 ;  /* 0x0000000a2a0a72a4 */ /* 0x000fe4000f8e0206 */
[----:B------:R-:W-:Y:S04]  /*5830*/  @!UP0 USEL UR4, UR5, UR4, !UP2 ;  /* 0x0000000405048287 */ /* 0x000fe8000d000000 */
[----:B------:R-:W-:Y:S02]  /*5840*/  @!UP0 UIMAD UR10, UR7, UR10, UR4 ;  /* 0x0000000a070a82a4 */ /* 0x000fe4000f8e0204 */
[----:B------:R-:W-:Y:S02]  /*5850*/  @!UP0 UIADD3 UR11, UPT, UPT, UR11, -UR4, URZ ;  /* 0x800000040b0b8290 */ /* 0x000fe4000fffe0ff */
[----:B------:R-:W-:Y:S02]  /*5860*/  UIMAD UR7, UR43, UR8, UR38 ;  /* 0x000000082b0772a4 */ /* 0x000fe4000f8e0226 */
[----:B------:R-:W-:Y:S02]  /*5870*/  @!UP0 UIMAD UR6, UR11, UR42, UR5 ;  /* 0x0000002a0b0682a4 */ /* 0x000fe4000f8e0205 */
[----:B------:R-:W-:Y:S01]  /*5880*/  UIMAD UR4, UR54, UR9, UR37 ;  /* 0x00000009360472a4 */ /* 0x000fe2000f8e0225 */
[----:B------:R-:W-:Y:S02]  /*5890*/  @!UP0 UMOV UR5, UR10 ;  /* 0x0000000a00058c82 */ /* 0x000fe40008000000 */
[----:B------:R-:W-:Y:S02]  /*58a0*/  UIMAD UR38, UR5, UR43, UR7 ;  /* 0x0000002b052672a4 */ /* 0x000fe4000f8e0207 */
[----:B------:R-:W-:Y:S11]  /*58b0*/  UIMAD UR37, UR6, UR54, UR4 ;  /* 0x00000036062572a4 */ /* 0x000ff6000f8e0204 */
[----:B------:R-:W-:Y:S01]  /*58c0*/  @!UPT UIADD3 URZ, UPT, UPT, URZ, URZ, URZ ;  /* 0x000000fffffff290 */ /* 0x000fe2000fffe0ff */
.L_x_95:
[----:B------:R-:W-:Y:S01]  /*58d0*/  UISETP.NE.AND UP0, UPT, UR39, 0x1, UPT ;  /* 0x000000012700788c */ /* 0x000fe2000bf05270 */
[----:B------:R-:W-:Y:S10]  /*58e0*/  IADD3 R81, PT, PT, R81, 0x1, RZ ;  /* 0x0000000151517810 */ /* 0x000ff40007ffe0ff */
[----:B------:R-:W2:Y:S01]  /*58f0*/  @!UP0 LDCU.128 UR12, c[0x0][0xb10] ;  /* 0x00016200ff0c87ac */ /* 0x000ea20008000c00 */
[----:B------:R-:W3:Y:S01]  /*5900*/  @!UP0 LDCU UR5, c[0x0][0xb0c] ;  /* 0x00016180ff0587ac */ /* 0x000ee20008000800 */
[----:B------:R-:W4:Y:S01]  /*5910*/  @!UP0 LDCU UR10, c[0x0][0xb20] ;  /* 0x00016400ff0a87ac */ /* 0x000f220008000800 */
[----:B--2---:R-:W-:Y:S02]  /*5920*/  UIMAD.WIDE.U32 UR8, UR38, UR12, URZ ;  /* 0x0000000c260872a5 */ /* 0x004fe4000f8e00ff */
[----:B------:R-:W-:Y:S02]  /*5930*/  UIMAD.WIDE.U32 UR6, UR37, UR15, URZ ;  /* 0x0000000f250672a5 */ /* 0x000fe4000f8e00ff */
[----:B------:R-:W-:Y:S03]  /*5940*/  @!UP0 UISETP.NE.AND UP1, UPT, UR14, 0x1, UPT ;  /* 0x000000010e00888c */ /* 0x000fe6000bf25270 */
[----:B------:R-:W-:Y:S01]  /*5950*/  @!UP0 UMOV UR4, UR9 ;  /* 0x0000000900048c82 */ /* 0x000fe20008000000 */
[----:B---3--:R-:W-:Y:S02]  /*5960*/  @!UP0 UISETP.NE.AND UP2, UPT, UR5, 0x1, UPT ;  /* 0x000000010500888c */ /* 0x008fe4000bf45270 */
[----:B------:R-:W-:Y:S01]  /*5970*/  @!UP0 USHF.R.U32.HI UR4, URZ, UR13, UR4 ;  /* 0x0000000dff048299 */ /* 0x000fe20008011604 */
[----:B------:R-:W-:Y:S02]  /*5980*/  @!UP0 UMOV UR6, UR7 ;  /* 0x0000000700068c82 */ /* 0x000fe40008000000 */
[----:B----4-:R-:W-:Y:S02]  /*5990*/  @!UP0 USHF.R.U32.HI UR6, URZ, UR10, UR6 ;  /* 0x0000000aff068299 */ /* 0x010fe40008011606 */
[----:B------:R-:W-:Y:S02]  /*59a0*/  @!UP0 USEL UR7, UR38, UR4, !UP2 ;  /* 0x0000000426078287 */ /* 0x000fe4000d000000 */
[----:B------:R-:W-:Y:S04]  /*59b0*/  @!UP0 USEL UR6, UR37, UR6, !UP1 ;  /* 0x0000000625068287 */ /* 0x000fe8000c800000 */
[----:B------:R-:W-:Y:S02]  /*59c0*/  @!UP0 UIADD3 UR4, UPT, UPT, -UR7, UR6, URZ ;  /* 0x0000000607048290 */ /* 0x000fe4000fffe1ff */
[----:B------:R-:W-:Y:S02]  /*59d0*/  @!UP0 UIADD3 UR6, UPT, UPT, UR7, -UR6, URZ ;  /* 0x8000000607068290 */ /* 0x000fe4000fffe0ff */
[----:B------:R-:W-:Y:S02]  /*59e0*/  @!UP0 UIMAD UR38, UR4, UR5, UR38 ;  /* 0x00000005042682a4 */ /* 0x000fe4000f8e0226 */
[----:B------:R-:W-:Y:S02]  /*59f0*/  @!UP0 UIMAD UR37, UR6, UR14, UR37 ;  /* 0x0000000e062582a4 */ /* 0x000fe4000f8e0225 */
[----:B------:R-:W-:Y:S09]  /*5a00*/  ULOP3.LUT UP0, URZ, UR56, 0x1b0, URZ, 0xc0, !UPT ;  /* 0x000001b038ff7892 */ /* 0x000ff2000f80c0ff */
[----:B------:R-:W-:Y:S05]  /*5a10*/  BRA.U !UP0, `(.L_x_96) ;  /* 0x0000000108407547 */ /* 0x000fea000b800000 */
[----:B------:R-:W2:Y:S01]  /*5a20*/  LDCU.64 UR8, c[0x4][0x80] ;  /* 0x01001000ff0877ac */ /* 0x000ea20008000a00 */
[----:B------:R-:W-:Y:S01]  /*5a30*/  MOV R3, 0x0 ;  /* 0x0000000000037802 */ /* 0x000fe20000000f00 */
[----:B------:R-:W-:Y:S02]  /*5a40*/  HFMA2 R12, -RZ, RZ, 0, 5.9604644775390625e-08 ;  /* 0x00000001ff0c7431 */ /* 0x000fe400000001ff */
[----:B------:R-:W-:Y:S02]  /*5a50*/  IMAD.MOV.U32 R8, RZ, RZ, 0x70 ;  /* 0x00000070ff087424 */ /* 0x000fe400078e00ff */
[----:B------:R-:W-:Y:S01]  /*5a60*/  IMAD.MOV.U32 R13, RZ, RZ, RZ ;  /* 0x000000ffff0d7224 */ /* 0x000fe200078e00ff */
[----:B------:R-:W3:Y:S01]  /*5a70*/  LDCU.64 UR6, c[0x4][0x88] ;  /* 0x01001100ff0677ac */ /* 0x000ee20008000a00 */
[----:B------:R-:W4:Y:S01]  /*5a80*/  LDC.64 R2, c[0x4][R3] ;  /* 0x0100000003027b82 */ /* 0x000f220000000a00 */
[----:B------:R-:W1:Y:S01]  /*5a90*/  LDCU.64 UR4, c[0x4][0x8] ;  /* 0x01000100ff0477ac */ /* 0x000e620008000a00 */
[----:B--2---:R-:W-:Y:S01]  /*5aa0*/  MOV R5, UR9 ;  /* 0x0000000900057c02 */ /* 0x004fe20008000f00 */
[----:B------:R-:W-:Y:S01]  /*5ab0*/  IMAD.U32 R4, RZ, RZ, UR8 ;  /* 0x00000008ff047e24 */ /* 0x000fe2000f8e00ff */
[----:B---3--:R-:W-:Y:S01]  /*5ac0*/  MOV R7, UR7 ;  /* 0x0000000700077c02 */ /* 0x008fe20008000f00 */
[----:B------:R-:W-:Y:S01]  /*5ad0*/  IMAD.U32 R6, RZ, RZ, UR6 ;  /* 0x00000006ff067e24 */ /* 0x000fe2000f8e00ff */
[----:B-1----:R-:W-:Y:S01]  /*5ae0*/  MOV R11, UR5 ;  /* 0x00000005000b7c02 */ /* 0x002fe20008000f00 */
[----:B------:R-:W-:Y:S02]  /*5af0*/  IMAD.U32 R10, RZ, RZ, UR4 ;  /* 0x00000004ff0a7e24 */ /* 0x000fe4000f8e00ff */
[----:B------:R-:W-:Y:S07]  /*5b00*/  LEPC R20, `(.L_x_96) ;  /* 0x000000001014794e */ /* 0x000fee0000000000 */
[----:B----45:R-:W-:Y:S05]  /*5b10*/  CALL.ABS.NOINC R2 ;  /* 0x0000000002007343 */ /* 0x030fea0003c00000 */
.L_x_96:
[----:B------:R-:W-:Y:S01]  /*5b20*/  LOP3.LUT P0, RZ, R85, 0x1b0, RZ, 0xc0, !PT ;  /* 0x000001b055ff7812 */ /* 0x000fe2000780c0ff */
[----:B------:R-:W-:Y:S11]  /*5b30*/  BSSY.RECONVERGENT B6, `(.L_x_97) ;  /* 0x0000013000067945 */ /* 0x000ff60003800200 */
[----:B------:R-:W-:Y:S01]  /*5b40*/  @!UPT UIADD3 URZ, UPT, UPT, URZ, URZ, URZ ;  /* 0x000000fffffff290 */ /* 0x000fe2000fffe0ff */
[----:B------:R-:W-:Y:S05]  /*5b50*/  @!P0 BRA `(.L_x_98) ;  /* 0x0000000000408947 */ /* 0x000fea0003800000 */
        /* <DEDUP_REMOVED lines=16> */
.L_x_98:
[----:B------:R-:W-:Y:S05]  /*5c60*/  BSYNC.RECONVERGENT B6 ;  /* 0x0000000000067941 */ /* 0x000fea0003800200 */
.L_x_97:
[----:B------:R-:W-:Y:S01]  /*5c70*/  ISETP.NE.U32.AND P3, PT, R74, RZ, PT ;  /* 0x000000ff4a00720c */ /* 0x000fe20003f65070 */
[----:B------:R-:W-:Y:S01]  /*5c80*/  UISETP.NE.AND UP1, UPT, UR61, URZ, UPT ;  /* 0x000000ff3d00728c */ /* 0x000fe2000bf25270 */
[----:B------:R-:W-:Y:S02]  /*5c90*/  ISETP.NE.U32.AND P4, PT, R70, RZ, PT ;  /* 0x000000ff4600720c */ /* 0x000fe40003f85070 */
[----:B------:R-:W-:Y:S02]  /*5ca0*/  ISETP.NE.AND.EX P3, PT, R75, RZ, PT, P3 ;  /* 0x000000ff4b00720c */ /* 0x000fe40003f65330 */
[----:B------:R-:W-:Y:S02]  /*5cb0*/  PLOP3.LUT P1, PT, PT, PT, PT, 0x8, 0x80 ;  /* 0x000000000080781c */ /* 0x000fe40003f2e170 */
[----:B------:R-:W-:Y:S02]  /*5cc0*/  PLOP3.LUT P0, PT, PT, PT, UP1, 0x80, 0x8 ;  /* 0x000000000008781c */ /* 0x000fe40003f0f018 */
[----:B------:R-:W-:Y:S02]  /*5cd0*/  ISETP.NE.AND.EX P4, PT, R71, RZ, PT, P4 ;  /* 0x000000ff4700720c */ /* 0x000fe40003f85340 */
[----:B------:R-:W2:Y:S09]  /*5ce0*/  @UP1 LDCU.64 UR4, c[0x0][0x888] ;  /* 0x00011100ff0417ac */ /* 0x000eb20008000a00 */
[----:B------:R-:W-:Y:S01]  /*5cf0*/  @P0 PLOP3.LUT P1, PT, P3, PT, PT, 0x80, 0x8 ;  /* 0x000000000008081c */ /* 0x000fe20001f2f070 */
[----:B--2---:R-:W-:Y:S04]  /*5d00*/  @UP1 UISETP.NE.U32.AND UP0, UPT, UR4, URZ, UPT ;  /* 0x000000ff0400128c */ /* 0x004fe8000bf05070 */
[----:B------:R-:W-:Y:S04]  /*5d10*/  @UP1 UISETP.NE.AND.EX UP0, UPT, UR5, URZ, UPT, UP0 ;  /* 0x000000ff0500128c */ /* 0x000fe8000bf05300 */
[----:B------:R-:W-:Y:S01]  /*5d20*/  @UP1 USEL UR4, URZ, 0xffffffff, UP0 ;  /* 0xffffffffff041887 */ /* 0x000fe20008000000 */
[----:B------:R-:W-:Y:S11]  /*5d30*/  @!P3 BRA `(.L_x_99) ;  /* 0x000000000030b947 */ /* 0x000ff60003800000 */
[----:B------:R-:W-:Y:S01]  /*5d40*/  ISETP.NE.U32.AND P2, PT, R72, RZ, PT ;  /* 0x000000ff4800720c */ /* 0x000fe20003f45070 */
[----:B------:R-:W2:Y:S01]  /*5d50*/  LDCU.64 UR6, c[0x0][0x358] ;  /* 0x00006b00ff0677ac */ /* 0x000ea20008000a00 */
[----:B------:R-:W-:Y:S02]  /*5d60*/  IMAD.MOV.U32 R79, RZ, RZ, 0x1 ;  /* 0x00000001ff4f7424 */ /* 0x000fe400078e00ff */
[----:B------:R-:W-:Y:S11]  /*5d70*/  ISETP.NE.AND.EX P2, PT, R73, RZ, PT, P2 ;  /* 0x000000ff4900720c */ /* 0x000ff60003f45320 */
[----:B------:R-:W-:Y:S02]  /*5d80*/  @!UPT UIADD3 URZ, UPT, UPT, URZ, URZ, URZ ;  /* 0x000000fffffff290 */ /* 0x000fe4000fffe0ff */
[----:B------:R-:W3:Y:S01]  /*5d90*/  @P2 LDC.64 R2, c[0x0][0x888] ;  /* 0x00022200ff022b82 */ /* 0x000ee20000000a00 */
[----:B-1----:R-:W-:Y:S04]  /*5da0*/  @P2 IMAD R0, R74, UR36, RZ ;  /* 0x000000244a002c24 */ /* 0x002fe8000f8e02ff */
[----:B---3--:R-:W-:Y:S04]  /*5db0*/  @P2 IMAD.WIDE R2, R0, 0x4, R2 ;  /* 0x0000000400022825 */ /* 0x008fe800078e0202 */
[----:B------:R-:W-:Y:S01]  /*5dc0*/  HFMA2 R0, -RZ, RZ, 0, 5.9604644775390625e-08 ;  /* 0x00000001ff007431 */ /* 0x000fe200000001ff */
[----:B--2--5:R2:W5:Y:S04]  /*5dd0*/  @P2 LDG.E R39, desc[UR6][R2.64] ;  /* 0x0000000602272981 */ /* 0x024568000c1e1900 */
[----:B------:R-:W-:Y:S01]  /*5de0*/  @!P2 PRMT R79, R0, 0x7610, R79 ;  /* 0x00007610004fa816 */ /* 0x000fe2000000004f */
[----:B--2---:R-:W3:Y:S06]  /*5df0*/  @!P2 LDC R39, c[0x0][0x880] ;  /* 0x00022000ff27ab82 */ /* 0x004eec0000000800 */
.L_x_99:
[----:B------:R-:W-:Y:S05]  /*5e00*/  @!P4 BRA `(.L_x_100) ;  /* 0x000000000024c947 */ /* 0x000fea0003800000 */
[----:B------:R-:W-:Y:S01]  /*5e10*/  ISETP.NE.U32.AND P2, PT, R68, RZ, PT ;  /* 0x000000ff4400720c */ /* 0x000fe20003f45070 */
[----:B------:R-:W2:Y:S03]  /*5e20*/  LDCU.64 UR6, c[0x0][0x358] ;  /* 0x00006b00ff0677ac */ /* 0x000ea60008000a00 */
[----:B------:R-:W-:Y:S11]  /*5e30*/  ISETP.NE.AND.EX P2, PT, R69, RZ, PT, P2 ;  /* 0x000000ff4500720c */ /* 0x000ff60003f45320 */
[----:B------:R-:W-:Y:S02]  /*5e40*/  @!UPT UIADD3 URZ, UPT, UPT, URZ, URZ, URZ ;  /* 0x000000fffffff290 */ /* 0x000fe4000fffe0ff */
[----:B------:R-:W4:Y:S01]  /*5e50*/  @P2 LDC.64 R2, c[0x0][0x8a8] ;  /* 0x00022a00ff022b82 */ /* 0x000f220000000a00 */
[----:B-1----:R-:W-:Y:S04]  /*5e60*/  @P2 IMAD R0, R70, UR36, RZ ;  /* 0x0000002446002c24 */ /* 0x002fe8000f8e02ff */
[----:B----4-:R-:W-:Y:S05]  /*5e70*/  @P2 IMAD.WIDE R2, R0, 0x4, R2 ;  /* 0x0000000400022825 */ /* 0x010fea00078e0202 */
[----:B--2--5:R2:W5:Y:S02]  /*5e80*/  @P2 LDG.E R38, desc[UR6][R2.64] ;  /* 0x0000000602262981 */ /* 0x024564000c1e1900 */
[----:B--2---:R-:W4:Y:S02]  /*5e90*/  @!P2 LDC R38, c[0x0][0x8a0] ;  /* 0x00022800ff26ab82 */ /* 0x004f240000000800 */
.L_x_100:
[----:B---3-5:R-:W-:Y:S01]  /*5ea0*/  @P0 FSETP.NEU.AND P4, PT, R39, RZ, PT ;  /* 0x000000ff2700020b */ /* 0x028fe20003f8d000 */
[----:B-1----:R-:W-:Y:S01]  /*5eb0*/  IMAD.U32 R0, RZ, RZ, UR4 ;  /* 0x00000004ff007e24 */ /* 0x002fe2000f8e00ff */
[----:B------:R-:W-:Y:S01]  /*5ec0*/  @P0 LOP3.LUT P2, RZ, R79, 0xff, RZ, 0xc0, !PT ;  /* 0x000000ff4fff0812 */ /* 0x000fe2000784c0ff */
[----:B------:R-:W-:Y:S01]  /*5ed0*/  BSSY B1, `(.L_x_101) ;  /* 0x0000039000017945 */ /* 0x000fe20003800000 */
[----:B------:R-:W-:Y:S02]  /*5ee0*/  @P0 SEL R2, RZ, 0xffffffff, P4 ;  /* 0xffffffffff020807 */ /* 0x000fe40002000000 */
[----:B------:R-:W-:Y:S02]  /*5ef0*/  CS2R R66, SRZ ;  /* 0x0000000000427805 */ /* 0x000fe4000001ff00 */
[----:B------:R-:W-:Y:S02]  /*5f00*/  LEA R22, R36, UR44, 0x3 ;  /* 0x0000002c24167c11 */ /* 0x000fe4000f8e18ff */
[----:B------:R-:W-:Y:S02]  /*5f10*/  CS2R R64, SRZ ;  /* 0x0000000000407805 */ /* 0x000fe4000001ff00 */
[----:B------:R-:W-:Y:S02]  /*5f20*/  @P1 SEL R2, R0, R2, !P2 ;  /* 0x0000000200021207 */ /* 0x000fe40005000000 */
[----:B------:R-:W-:Y:S02]  /*5f30*/  CS2R R18, SRZ ;  /* 0x0000000000127805 */ /* 0x000fe4000001ff00 */
[----:B------:R-:W-:Y:S02]  /*5f40*/  SHF.L.U32 R3, R84, 0x1f, RZ ;  /* 0x0000001f54037819 */ /* 0x000fe400000006ff */
[----:B------:R-:W-:Y:S02]  /*5f50*/  CS2R R16, SRZ ;  /* 0x0000000000107805 */ /* 0x000fe4000001ff00 */
[----:B------:R-:W-:Y:S02]  /*5f60*/  @P0 LOP3.LUT R2, R2, 0x1, RZ, 0xc0, !PT ;  /* 0x0000000102020812 */ /* 0x000fe400078ec0ff */
[----:B------:R-:W-:Y:S02]  /*5f70*/  PLOP3.LUT P5, PT, PT, PT, PT, 0x8, 0x80 ;  /* 0x000000000080781c */ /* 0x000fe40003fae170 */
[----:B------:R-:W-:Y:S02]  /*5f80*/  ISETP.NE.U32.OR P1, PT, R2, 0x1, !P0 ;  /* 0x000000010200780c */ /* 0x000fe40004725470 */
[----:B------:R-:W-:Y:S11]  /*5f90*/  LEA.HI R2, R36, R36, RZ, 0x1 ;  /* 0x0000002424027211 */ /* 0x000ff600078f08ff */
[----:B------:R-:W-:Y:S04]  /*5fa0*/  @P1 SHF.L.U32 R0, R82, 0x1f, RZ ;  /* 0x0000001f52001819 */ /* 0x000fe800000006ff */
[----:B------:R1:W2:Y:S01]  /*5fb0*/  @P1 SYNCS.PHASECHK.TRANS64.TRYWAIT P0, [UR44+0xd0], R0 ;  /* 0x0000d000ff0015a7 */ /* 0x0002a2000800112c */
[----:B------:R3:W3:Y:S01]  /*5fc0*/  SYNCS.PHASECHK.TRANS64.TRYWAIT P4, [R22+URZ+0x110], R3 ;  /* 0x00011003160075a7 */ /* 0x0006e200080811ff */
[C---:B-1----:R-:W-:Y:S01]  /*5fd0*/  IMAD.SHL.U32 R0, R2.reuse, 0x20, RZ ;  /* 0x0000002002007824 */ /* 0x042fe200078e00ff */
[----:B------:R-:W-:Y:S04]  /*5fe0*/  LOP3.LUT R2, R2, 0xffe, RZ, 0xc0, !PT ;  /* 0x00000ffe02027812 */ /* 0x000fe800078ec0ff */
[----:B------:R-:W-:Y:S01]  /*5ff0*/  LOP3.LUT R0, R0, 0xffffffc0, RZ, 0xc0, !PT ;  /* 0xffffffc000007812 */ /* 0x000fe200078ec0ff */
[----:B------:R-:W-:Y:S04]  /*6000*/  IMAD.IADD R2, R36, 0x1, -R2 ;  /* 0x0000000124027824 */ /* 0x000fe800078e0a02 */
[----:B------:R-:W-:Y:S04]  /*6010*/  IMAD.IADD R0, R37, 0x1, R0 ;  /* 0x0000000125007824 */ /* 0x000fe800078e0200 */
[----:B------:R-:W-:Y:S01]  /*6020*/  IMAD R2, R2, 0x100000, R0 ;  /* 0x0010000002027824 */ /* 0x000fe200078e0200 */
[----:B--2---:R-:W-:Y:S01]  /*6030*/  @P1 PLOP3.LUT P5, PT, P0, PT, PT, 0x8, 0x80 ;  /* 0x000000000080181c */ /* 0x004fe200007ae170 */
[----:B------:R-:W-:Y:S01]  /*6040*/  @!UPT UIADD3 URZ, UPT, UPT, URZ, URZ, URZ ;  /* 0x000000fffffff290 */ /* 0x000fe2000fffe0ff */
[----:B---3--:R-:W-:Y:S11]  /*6050*/  @!P1 BRA `(.L_x_102) ;  /* 0x0000000000809947 */ /* 0x008ff60003800000 */
[----:B------:R-:W-:Y:S01]  /*6060*/  ISETP.NE.U32.AND P0, PT, RZ, UR58, PT ;  /* 0x0000003aff007c0c */ /* 0x000fe2000bf05070 */
[----:B------:R-:W-:Y:S01]  /*6070*/  BSSY B0, `(.L_x_103) ;  /* 0x0000012000007945 */ /* 0x000fe20003800000 */
[----:B------:R-:W-:Y:S02]  /*6080*/  FSETP.NEU.AND P2, PT, R39, RZ, PT ;  /* 0x000000ff2700720b */ /* 0x000fe40003f4d000 */
[----:B------:R-:W-:Y:S02]  /*6090*/  CS2R R18, SRZ ;  /* 0x0000000000127805 */ /* 0x000fe4000001ff00 */
[----:B------:R-:W-:Y:S02]  /*60a0*/  ISETP.NE.AND.EX P0, PT, RZ, UR59, PT, P0 ;  /* 0x0000003bff007c0c */ /* 0x000fe4000bf05300 */
[----:B------:R-:W-:Y:S02]  /*60b0*/  CS2R R16, SRZ ;  /* 0x0000000000107805 */ /* 0x000fe4000001ff00 */
[----:B------:R-:W-:Y:S02]  /*60c0*/  LOP3.LUT P1, RZ, R79, 0xff, RZ, 0xc0, !PT ;  /* 0x000000ff4fff7812 */ /* 0x000fe4000782c0ff */
[----:B------:R-:W-:Y:S02]  /*60d0*/  CS2R R66, SRZ ;  /* 0x0000000000427805 */ /* 0x000fe4000001ff00 */
[----:B------:R-:W-:Y:S02]  /*60e0*/  SEL R0, RZ, 0xffffffff, P2 ;  /* 0xffffffffff007807 */ /* 0x000fe40001000000 */
[----:B------:R-:W-:Y:S02]  /*60f0*/  CS2R R64, SRZ ;  /* 0x0000000000407805 */ /* 0x000fe4000001ff00 */
[----:B------:R-:W-:Y:S04]  /*6100*/  SEL R4, RZ, 0xffffffff, P0 ;  /* 0xffffffffff047807 */ /* 0x000fe80000000000 */
[----:B------:R-:W-:Y:S04]  /*6110*/  @P3 SEL R0, R4, R0, !P1 ;  /* 0x0000000004003207 */ /* 0x000fe80004800000 */
[----:B------:R-:W-:Y:S04]  /*6120*/  LOP3.LUT R0, R0, 0x1, RZ, 0xc0, !PT ;  /* 0x0000000100007812 */ /* 0x000fe800078ec0ff */
[----:B------:R-:W-:Y:S01]  /*6130*/  ISETP.NE.U32.AND P0, PT, R0, 0x1, PT ;  /* 0x000000010000780c */ /* 0x000fe20003f05070 */
[----:B------:R-:W-:Y:S01]  /*6140*/  @!UPT UIADD3 URZ, UPT, UPT, URZ, URZ, URZ ;  /* 0x000000fffffff290 */ /* 0x000fe2000fffe0ff */
[----:B------:R-:W-:Y:S11]  /*6150*/  @!P5 BRA `(.L_x_104) ;  /* 0x00000000000cd947 */ /* 0x000ff60003800000 */
[----:B------:R-:W-:Y:S04]  /*6160*/  SHF.L.U32 R4, R82, 0x1f, RZ ;  /* 0x0000001f52047819 */ /* 0x000fe800000006ff */
[----:B------:R-:W1:Y:S02]  /*6170*/  SYNCS.PHASECHK.TRANS64.TRYWAIT P1, [UR44+0xd0], R4 ;  /* 0x0000d004ff0075a7 */ /* 0x000e64000802112c */
[----:B-1----:R-:W-:Y:S05]  /*6180*/  @!P1 BRA `(.L_x_105) ;  /* 0x0000001800289947 */ /* 0x002fea0003800000 */
.L_x_104:
[----:B------:R-:W-:Y:S05]  /*6190*/  BSYNC B0 ;  /* 0x0000000000007941 */ /* 0x000fea0003800000 */
.L_x_103:
[----:B------:R2:W3:Y:S01]  /*61a0*/  @P0 LDS.128 R16, [R78+UR44+0x200] ;  /* 0x0002002c4e100984 */ /* 0x0004e20008000c00 */
[----:B------:R-:W-:Y:S01]  /*61b0*/  UIADD3 UR4, UPT, UPT, UR44, 0xd8, URZ ;  /* 0x000000d82c047890 */ /* 0x000fe2000fffe0ff */
[----:B------:R-:W-:Y:S02]  /*61c0*/  LOP3.LUT R82, R82, 0x1, RZ, 0x3c, !PT ;  /* 0x0000000152527812 */ /* 0x000fe400078e3cff */
[----:B------:R2:W1:Y:S01]  /*61d0*/  @P0 LDS.128 R64, [R77+0x10] ;  /* 0x000010004d400984 */ /* 0x0004620000000c00 */
[----:B------:R-:W-:Y:S01]  /*61e0*/  UPRMT UR4, UR48, 0x654, UR4 ;  /* 0x0000065430047896 */ /* 0x000fe20008000004 */
[----:B------:R-:W-:Y:S01]  /*61f0*/  @!PT LDS RZ, [RZ] ;  /* 0x00000000fffff984 */ /* 0x000fe20000000800 */
[----:B------:R-:W-:Y:S01]  /*6200*/  @!PT LDS RZ, [RZ] ;  /* 0x00000000fffff984 */ /* 0x000fe20000000800 */
[----:B------:R-:W-:Y:S01]  /*6210*/  @!PT LDS RZ, [RZ] ;  /* 0x00000000fffff984 */ /* 0x000fe20000000800 */
[----:B------:R-:W-:Y:S01]  /*6220*/  @!PT LDS RZ, [RZ] ;  /* 0x00000000fffff984 */ /* 0x000fe20000000800 */
[----:B------:R5:W-:Y:S06]  /*6230*/  MEMBAR.ALL.CTA ;  /* 0x0000000000007992 */ /* 0x000bec0000008000 */
[----:B-----5:R-:W5:Y:S02]  /*6240*/  FENCE.VIEW.ASYNC.S ;  /* 0x00000000000073c6 */ /* 0x020f640000000000 */
[----:B-----5:R-:W-:Y:S03]  /*6250*/  SYNCS.ARRIVE.TRANS64.RED.A1T0 RZ, [UR4], RZ ;  /* 0x000000ffffff79a7 */ /* 0x020fe60008100404 */
.L_x_102:
[----:B------:R-:W-:Y:S05]  /*6260*/  BSYNC B1 ;  /* 0x0000000000017941 */ /* 0x000fea0003800000 */
.L_x_101:
[----:B-1----:R-:W-:Y:S04]  /*6270*/  SHF.R.U32.HI R0, RZ, 0x15, R2 ;  /* 0x00000015ff007819 */ /* 0x002fe80000011602 */
[----:B------:R-:W-:Y:S01]  /*6280*/  LOP3.LUT P0, RZ, R0, 0x3, R80, 0x48, !PT ;  /* 0x0000000300ff7812 */ /* 0x000fe20007804850 */
[----:B------:R-:W-:Y:S01]  /*6290*/  @!UPT UIADD3 URZ, UPT, UPT, URZ, URZ, URZ ;  /* 0x000000fffffff290 */ /* 0x000fe2000fffe0ff */
[----:B------:R-:W-:Y:S11]  /*62a0*/  @P4 BRA `(.L_x_106) ;  /* 0x0000000000084947 */ /* 0x000ff60003800000 */
[----:B------:R-:W1:Y:S02]  /*62b0*/  SYNCS.PHASECHK.TRANS64.TRYWAIT P1, [R22+URZ+0x110], R3 ;  /* 0x00011003160075a7 */ /* 0x000e6400080211ff */
[----:B-1----:R-:W-:Y:S05]  /*62c0*/  @!P1 BRA `(.L_x_107) ;  /* 0x0000001400f09947 */ /* 0x002fea0003800000 */
.L_x_106:
[----:B------:R-:W-:Y:S05]  /*62d0*/  @!P0 BRA `(.L_x_108) ;  /* 0x0000000000408947 */ /* 0x000fea0003800000 */
[----:B------:R-:W1:Y:S01]  /*62e0*/  LDCU.64 UR8, c[0x4][0x70] ;  /* 0x01000e00ff0877ac */ /* 0x000e620008000a00 */
[----:B------:R-:W-:Y:S01]  /*62f0*/  MOV R15, 0x0 ;  /* 0x00000000000f7802 */ /* 0x000fe20000000f00 */
[----:B------:R-:W-:Y:S02]  /*6300*/  HFMA2 R12, -RZ, RZ, 0, 5.9604644775390625e-08 ;  /* 0x00000001ff0c7431 */ /* 0x000fe400000001ff */
[----:B------:R-:W-:Y:S02]  /*6310*/  IMAD.MOV.U32 R8, RZ, RZ, 0x192 ;  /* 0x00000192ff087424 */ /* 0x000fe400078e00ff */
[----:B------:R-:W-:Y:S01]  /*6320*/  IMAD.MOV.U32 R13, RZ, RZ, RZ ;  /* 0x000000ffff0d7224 */ /* 0x000fe200078e00ff */
[----:B------:R-:W5:Y:S01]  /*6330*/  LDCU.64 UR6, c[0x4][0x78] ;  /* 0x01000f00ff0677ac */ /* 0x000f620008000a00 */
[----:B------:R-:W2:Y:S01]  /*6340*/  LDC.64 R14, c[0x4][R15] ;  /* 0x010000000f0e7b82 */ /* 0x000ea20000000a00 */
[----:B------:R-:W3:Y:S01]  /*6350*/  LDCU.64 UR4, c[0x4][0x10] ;  /* 0x01000200ff0477ac */ /* 0x000ee20008000a00 */
[----:B-1----:R-:W-:Y:S01]  /*6360*/  MOV R5, UR9 ;  /* 0x0000000900057c02 */ /* 0x002fe20008000f00 */
[----:B------:R-:W-:Y:S01]  /*6370*/  IMAD.U32 R4, RZ, RZ, UR8 ;  /* 0x00000008ff047e24 */ /* 0x000fe2000f8e00ff */
[----:B-----5:R-:W-:Y:S01]  /*6380*/  MOV R7, UR7 ;  /* 0x0000000700077c02 */ /* 0x020fe20008000f00 */
[----:B------:R-:W-:Y:S01]  /*6390*/  IMAD.U32 R6, RZ, RZ, UR6 ;  /* 0x00000006ff067e24 */ /* 0x000fe2000f8e00ff */
[----:B---3--:R-:W-:Y:S01]  /*63a0*/  MOV R11, UR5 ;  /* 0x00000005000b7c02 */ /* 0x008fe20008000f00 */
[----:B------:R-:W-:Y:S02]  /*63b0*/  IMAD.U32 R10, RZ, RZ, UR4 ;  /* 0x00000004ff0a7e24 */ /* 0x000fe4000f8e00ff */
[----:B------:R-:W-:Y:S07]  /*63c0*/  LEPC R20, `(.L_x_108) ;  /* 0x000000001014794e */ /* 0x000fee0000000000 */
[----:B--2-4-:R-:W-:Y:S05]  /*63d0*/  CALL.ABS.NOINC R14 ;  /* 0x000000000e007343 */ /* 0x014fea0003c00000 */
.L_x_108:
[----:B------:R-:W-:Y:S01]  /*63e0*/  LOP3.LUT P0, RZ, R76, 0x60, RZ, 0xc0, !PT ;  /* 0x000000604cff7812 */ /* 0x000fe2000780c0ff */
[----:B------:R-:W-:Y:S05]  /*63f0*/  WARPSYNC.ALL ;  /* 0x0000000000007948 */ /* 0x000fea0003800000 */
[----:B------:R-:W-:Y:S01]  /*6400*/  R2UR UR4, R2 ;  /* 0x00000000020472ca */ /* 0x000fe200000e0000 */
[----:B------:R-:W-:Y:S01]  /*6410*/  BSSY.RECONVERGENT B0, `(.L_x_109) ;  /* 0x000009f000007945 */ /* 0x000fe20003800200 */
[-C--:B---3--:R-:W-:Y:S02]  /*6420*/  F2FP.F16.E5M2.UNPACK_B R2, R16.reuse ;  /* 0x00000010ff02723e */ /* 0x088fe400020004ff */
[----:B------:R-:W-:Y:S02]  /*6430*/  F2FP.F16.E5M2.UNPACK_B R16, R16.H1 ;  /* 0x00000010ff10723e */ /* 0x000fe400030004ff */
[----:B------:R-:W-:Y:S01]  /*6440*/  R2UR UR5, R22 ;  /* 0x00000000160572ca */ /* 0x000fe200000e0000 */
[----:B------:R-:W-:Y:S01]  /*6450*/  HADD2.F32 R0, -RZ, R2.H0_H0 ;  /* 0x20000002ff007230 */ /* 0x000fe20000004100 */
[-C--:B------:R-:W-:Y:S01]  /*6460*/  F2FP.F16.E5M2.UNPACK_B R42, R17.reuse ;  /* 0x00000011ff2a723e */ /* 0x080fe200020004ff */
[--C-:B------:R-:W-:Y:S01]  /*6470*/  HADD2.F32 R3, -RZ, R16.reuse.H0_H0 ;  /* 0x20000010ff037230 */ /* 0x100fe20000004100 */
[----:B------:R-:W-:Y:S01]  /*6480*/  F2FP.F16.E5M2.UNPACK_B R44, R17.H1 ;  /* 0x00000011ff2c723e */ /* 0x000fe200030004ff */
[----:B------:R-:W-:Y:S01]  /*6490*/  HADD2.F32 R40, -RZ, R16.H1_H1 ;  /* 0x30000010ff287230 */ /* 0x000fe20000004100 */
[-C--:B------:R-:W-:Y:S01]  /*64a0*/  F2FP.F16.E5M2.UNPACK_B R46, R18.reuse ;  /* 0x00000012ff2e723e */ /* 0x080fe200020004ff */
[----:B------:R-:W-:Y:S01]  /*64b0*/  HADD2.F32 R2, -RZ, R2.H1_H1 ;  /* 0x30000002ff027230 */ /* 0x000fe20000004100 */
[----:B------:R-:W-:Y:S01]  /*64c0*/  F2FP.F16.E5M2.UNPACK_B R48, R18.H1 ;  /* 0x00000012ff30723e */ /* 0x000fe200030004ff */
[--C-:B------:R-:W-:Y:S01]  /*64d0*/  HADD2.F32 R41, -RZ, R42.reuse.H0_H0 ;  /* 0x2000002aff297230 */ /* 0x100fe20000004100 */
[-C--:B------:R-:W-:Y:S01]  /*64e0*/  F2FP.F16.E5M2.UNPACK_B R50, R19.reuse ;  /* 0x00000013ff32723e */ /* 0x080fe200020004ff */
[----:B------:R-:W-:Y:S01]  /*64f0*/  HADD2.F32 R42, -RZ, R42.H1_H1 ;  /* 0x3000002aff2a7230 */ /* 0x000fe20000004100 */
[----:B------:R-:W-:Y:S01]  /*6500*/  F2FP.F16.E5M2.UNPACK_B R52, R19.H1 ;  /* 0x00000013ff34723e */ /* 0x000fe200030004ff */
[----:B------:R-:W-:Y:S01]  /*6510*/  HADD2.F32 R43, -RZ, R44.H0_H0 ;  /* 0x2000002cff2b7230 */ /* 0x000fe20000004100 */
[----:B------:R-:W-:Y:S01]  /*6520*/  LDTM.16dp32bit_t0_t15.x32 R4, tmem[UR4] ;  /* 0x00000004000479ee */ /* 0x000fe20008a80000 */
[----:B------:R-:W1:Y:S01]  /*6530*/  LDTM.16dp32bit_t16_t31.x32 R4, tmem[UR4+0x20] ;  /* 0x00002004000479ee */ /* 0x000e620008aa0000 */
[----:B------:R-:W-:Y:S01]  /*6540*/  NOP ;  /* 0x0000000000007918 */ /* 0x000fe20000000000 */
[----:B------:R-:W-:Y:S01]  /*6550*/  UIADD3 UR4, UPT, UPT, UR5, 0x130, URZ ;  /* 0x0000013005047890 */ /* 0x000fe2000fffe0ff */
[--C-:B------:R-:W-:Y:S01]  /*6560*/  HADD2.F32 R45, -RZ, R46.reuse.H0_H0 ;  /* 0x2000002eff2d7230 */ /* 0x100fe20000004100 */
[----:B------:R-:W-:Y:S01]  /*6570*/  F2FP.F16.E5M2.UNPACK_B R54, R64 ;  /* 0x00000040ff36723e */ /* 0x000fe200020004ff */
[----:B------:R-:W-:Y:S01]  /*6580*/  HADD2.F32 R46, -RZ, R46.H1_H1 ;  /* 0x3000002eff2e7230 */ /* 0x000fe20000004100 */
[----:B------:R-:W-:Y:S01]  /*6590*/  UPRMT UR4, UR48, 0x654, UR4 ;  /* 0x0000065430047896 */ /* 0x000fe20008000004 */
[--C-:B------:R-:W-:Y:S01]  /*65a0*/  HADD2.F32 R49, -RZ, R50.reuse.H0_H0 ;  /* 0x20000032ff317230 */ /* 0x100fe20000004100 */
[-C--:B------:R-:W-:Y:S01]  /*65b0*/  F2FP.F16.E5M2.UNPACK_B R58, R65.reuse ;  /* 0x00000041ff3a723e */ /* 0x080fe200020004ff */
[----:B------:R-:W-:Y:S01]  /*65c0*/  HADD2.F32 R50, -RZ, R50.H1_H1 ;  /* 0x30000032ff327230 */ /* 0x000fe20000004100 */
[----:B------:R-:W-:Y:S01]  /*65d0*/  F2FP.F16.E5M2.UNPACK_B R62, R66 ;  /* 0x00000042ff3e723e */ /* 0x000fe200020004ff */
[--C-:B------:R-:W-:Y:S01]  /*65e0*/  HADD2.F32 R53, -RZ, R54.reuse.H0_H0 ;  /* 0x20000036ff357230 */ /* 0x100fe20000004100 */
[----:B------:R-:W-:Y:S01]  /*65f0*/  F2FP.F16.E5M2.UNPACK_B R56, R64.H1 ;  /* 0x00000040ff38723e */ /* 0x000fe200030004ff */
[----:B------:R-:W-:Y:S01]  /*6600*/  HADD2.F32 R54, -RZ, R54.H1_H1 ;  /* 0x30000036ff367230 */ /* 0x000fe20000004100 */
[----:B------:R-:W-:Y:S01]  /*6610*/  F2FP.F16.E5M2.UNPACK_B R60, R65.H1 ;  /* 0x00000041ff3c723e */ /* 0x000fe200030004ff */
[----:B-1----:R-:W-:Y:S01]  /*6620*/  SYNCS.ARRIVE.TRANS64.RED.A1T0 RZ, [UR4], RZ ;  /* 0x000000ffffff79a7 */ /* 0x002fe20008100404 */
[--C-:B------:R-:W-:Y:S01]  /*6630*/  HADD2.F32 R57, -RZ, R58.reuse.H0_H0 ;  /* 0x2000003aff397230 */ /* 0x100fe20000004100 */
[-C--:B------:R-:W-:Y:S01]  /*6640*/  F2FP.F16.E5M2.UNPACK_B R65, R67.reuse ;  /* 0x00000043ff41723e */ /* 0x080fe200020004ff */
[----:B------:R-:W-:Y:S01]  /*6650*/  HADD2.F32 R58, -RZ, R58.H1_H1 ;  /* 0x3000003aff3a7230 */ /* 0x000fe20000004100 */
[----:B------:R-:W-:Y:S01]  /*6660*/  F2FP.F16.E5M2.UNPACK_B R64, R66.H1 ;  /* 0x00000042ff40723e */ /* 0x000fe200030004ff */
[--C-:B------:R-:W-:Y:S01]  /*6670*/  HADD2.F32 R61, -RZ, R62.reuse.H0_H0 ;  /* 0x2000003eff3d7230 */ /* 0x100fe20000004100 */
[----:B------:R-:W-:Y:S01]  /*6680*/  F2FP.F16.E5M2.UNPACK_B R67, R67.H1 ;  /* 0x00000043ff43723e */ /* 0x000fe200030004ff */
[----:B------:R-:W-:Y:S01]  /*6690*/  HADD2.F32 R62, -RZ, R62.H1_H1 ;  /* 0x3000003eff3e7230 */ /* 0x000fe20000004100 */
[----:B------:R-:W-:Y:S01]  /*66a0*/  IADD3 R36, PT, PT, R36, 0x1, RZ ;  /* 0x0000000124247810 */ /* 0x000fe20007ffe0ff */
[C---:B----4-:R-:W-:Y:S01]  /*66b0*/  FMUL R4, R38.reuse, R4 ;  /* 0x0000000426047220 */ /* 0x050fe20000400000 */
[C---:B------:R-:W-:Y:S01]  /*66c0*/  FMUL R5, R38.reuse, R5 ;  /* 0x0000000526057220 */ /* 0x040fe20000400000 */
[C---:B------:R-:W-:Y:S01]  /*66d0*/  FMUL R8, R38.reuse, R8 ;  /* 0x0000000826087220 */ /* 0x040fe20000400000 */
[C---:B------:R-:W-:Y:S01]  /*66e0*/  FMUL R9, R38.reuse, R9 ;  /* 0x0000000926097220 */ /* 0x040fe20000400000 */
[C---:B------:R-:W-:Y:S01]  /*66f0*/  FFMA R4, R39.reuse, R0, R4 ;  /* 0x0000000027047223 */ /* 0x040fe20000000004 */
[C---:B------:R-:W-:Y:S01]  /*6700*/  FFMA R5, R39.reuse, R2, R5 ;  /* 0x0000000227057223 */ /* 0x040fe20000000005 */
[C---:B------:R-:W-:Y:S01]  /*6710*/  FMUL R12, R38.reuse, R12 ;  /* 0x0000000c260c7220 */ /* 0x040fe20000400000 */
        /* <DEDUP_REMOVED lines=10> */
[----:B------:R-:W-:Y:S02]  /*67c0*/  HADD2.F32 R44, -RZ, R44.H1_H1 ;  /* 0x3000002cff2c7230 */ /* 0x000fe40000004100 */
[C---:B------:R-:W-:Y:S01]  /*67d0*/  FMUL R10, R38.reuse, R10 ;  /* 0x0000000a260a7220 */ /* 0x040fe20000400000 */
[C---:B------:R-:W-:Y:S01]  /*67e0*/  FFMA R6, R39.reuse, R3, R6 ;  /* 0x0000000327067223 */ /* 0x040fe20000000006 */
[C---:B------:R-:W-:Y:S01]  /*67f0*/  FFMA R7, R39.reuse, R40, R7 ;  /* 0x0000002827077223 */ /* 0x040fe20000000007 */
[C---:B------:R-:W-:Y:S01]  /*6800*/  FFMA R8, R39.reuse, R41, R8 ;  /* 0x0000002927087223 */ /* 0x040fe20000000008 */
[C---:B------:R-:W-:Y:S01]  /*6810*/  FFMA R9, R39.reuse, R42, R9 ;  /* 0x0000002a27097223 */ /* 0x040fe20000000009 */
[----:B------:R-:W-:Y:S01]  /*6820*/  FFMA R10, R39, R43, R10 ;  /* 0x0000002b270a7223 */ /* 0x000fe2000000000a */
[--C-:B------:R-:W-:Y:S01]  /*6830*/  HADD2.F32 R40, -RZ, R65.reuse.H0_H0 ;  /* 0x20000041ff287230 */ /* 0x100fe20000004100 */
[----:B------:R-:W-:Y:S01]  /*6840*/  F2FP.SATFINITE.E5M2.F32.PACK_AB_MERGE_C R86, R7, R6, RZ ;  /* 0x000000060756723e */ /* 0x000fe200048060ff */
[C---:B------:R-:W-:Y:S01]  /*6850*/  FMUL R7, R38.reuse, R24 ;  /* 0x0000001826077220 */ /* 0x040fe20000400000 */
[C---:B------:R-:W-:Y:S01]  /*6860*/  FMUL R24, R38.reuse, R29 ;  /* 0x0000001d26187220 */ /* 0x040fe20000400000 */
[C---:B------:R-:W-:Y:S01]  /*6870*/  FMUL R29, R38.reuse, R34 ;  /* 0x00000022261d7220 */ /* 0x040fe20000400000 */
[----:B------:R-:W-:Y:S02]  /*6880*/  HADD2.F32 R65, -RZ, R65.H1_H1 ;  /* 0x30000041ff417230 */ /* 0x000fe40000004100 */
[C---:B------:R-:W-:Y:S01]  /*6890*/  FMUL R11, R38.reuse, R11 ;  /* 0x0000000b260b7220 */ /* 0x040fe20000400000 */
[--C-:B------:R-:W-:Y:S02]  /*68a0*/  HADD2.F32 R47, -RZ, R48.reuse.H0_H0 ;  /* 0x20000030ff2f7230 */ /* 0x100fe40000004100 */
[C---:B------:R-:W-:Y:S01]  /*68b0*/  FMUL R14, R38.reuse, R14 ;  /* 0x0000000e260e7220 */ /* 0x040fe20000400000 */
[----:B------:R-:W-:Y:S02]  /*68c0*/  HADD2.F32 R48, -RZ, R48.H1_H1 ;  /* 0x30000030ff307230 */ /* 0x000fe40000004100 */
[C---:B------:R-:W-:Y:S01]  /*68d0*/  FFMA R11, R39.reuse, R44, R11 ;  /* 0x0000002c270b7223 */ /* 0x040fe2000000000b */
[C---:B------:R-:W-:Y:S01]  /*68e0*/  FFMA R12, R39.reuse, R45, R12 ;  /* 0x0000002d270c7223 */ /* 0x040fe2000000000c */
[C---:B------:R-:W-:Y:S01]  /*68f0*/  FFMA R13, R39.reuse, R46, R13 ;  /* 0x0000002e270d7223 */ /* 0x040fe2000000000d */
[----:B------:R-:W-:Y:S01]  /*6900*/  FFMA R14, R39, R47, R14 ;  /* 0x0000002f270e7223 */ /* 0x000fe2000000000e */
[C---:B------:R-:W-:Y:S01]  /*6910*/  FMUL R15, R38.reuse, R15 ;  /* 0x0000000f260f7220 */ /* 0x040fe20000400000 */
[--C-:B------:R-:W-:Y:S01]  /*6920*/  HADD2.F32 R51, -RZ, R52.reuse.H0_H0 ;  /* 0x20000034ff337230 */ /* 0x100fe20000004100 */
[----:B------:R-:W-:Y:S01]  /*6930*/  F2FP.SATFINITE.E5M2.F32.PACK_AB_MERGE_C R10, R11, R10, RZ ;  /* 0x0000000a0b0a723e */ /* 0x000fe200048060ff */
[----:B------:R-:W-:Y:S02]  /*6940*/  HADD2.F32 R52, -RZ, R52.H1_H1 ;  /* 0x30000034ff347230 */ /* 0x000fe40000004100 */
[C---:B------:R-:W-:Y:S01]  /*6950*/  FFMA R15, R39.reuse, R48, R15 ;  /* 0x00000030270f7223 */ /* 0x040fe2000000000f */
[C---:B------:R-:W-:Y:S01]  /*6960*/  FFMA R16, R39.reuse, R49, R16 ;  /* 0x0000003127107223 */ /* 0x040fe20000000010 */
[C---:B------:R-:W-:Y:S01]  /*6970*/  FFMA R17, R39.reuse, R50, R17 ;  /* 0x0000003227117223 */ /* 0x040fe20000000011 */
[C---:B------:R-:W-:Y:S01]  /*6980*/  FMUL R18, R38.reuse, R18 ;  /* 0x0000001226127220 */ /* 0x040fe20000400000 */
[C---:B------:R-:W-:Y:S01]  /*6990*/  FMUL R19, R38.reuse, R19 ;  /* 0x0000001326137220 */ /* 0x040fe20000400000 */
[--C-:B------:R-:W-:Y:S02]  /*69a0*/  HADD2.F32 R55, -RZ, R56.reuse.H0_H0 ;  /* 0x20000038ff377230 */ /* 0x100fe40000004100 */
[C---:B------:R-:W-:Y:S01]  /*69b0*/  FMUL R3, R38.reuse, R22 ;  /* 0x0000001626037220 */ /* 0x040fe20000400000 */
[C---:B------:R-:W-:Y:S01]  /*69c0*/  FFMA R18, R39.reuse, R51, R18 ;  /* 0x0000003327127223 */ /* 0x040fe20000000012 */
[----:B------:R-:W-:Y:S02]  /*69d0*/  HADD2.F32 R56, -RZ, R56.H1_H1 ;  /* 0x30000038ff387230 */ /* 0x000fe40000004100 */
[C---:B------:R-:W-:Y:S01]  /*69e0*/  FFMA R19, R39.reuse, R52, R19 ;  /* 0x0000003427137223 */ /* 0x040fe20000000013 */
[C---:B------:R-:W-:Y:S01]  /*69f0*/  FMUL R6, R38.reuse, R23 ;  /* 0x0000001726067220 */ /* 0x040fe20000400000 */
[C---:B------:R-:W-:Y:S01]  /*6a00*/  FFMA R0, R39.reuse, R53, R0 ;  /* 0x0000003527007223 */ /* 0x040fe20000000000 */
[C---:B------:R-:W-:Y:S01]  /*6a10*/  FFMA R2, R39.reuse, R54, R2 ;  /* 0x0000003627027223 */ /* 0x040fe20000000002 */
[--C-:B------:R-:W-:Y:S02]  /*6a20*/  HADD2.F32 R59, -RZ, R60.reuse.H0_H0 ;  /* 0x2000003cff3b7230 */ /* 0x100fe40000004100 */
[C---:B------:R-:W-:Y:S01]  /*6a30*/  FFMA R3, R39.reuse, R55, R3 ;  /* 0x0000003727037223 */ /* 0x040fe20000000003 */
[----:B------:R-:W-:Y:S02]  /*6a40*/  HADD2.F32 R60, -RZ, R60.H1_H1 ;  /* 0x3000003cff3c7230 */ /* 0x000fe40000004100 */
[C---:B------:R-:W-:Y:S01]  /*6a50*/  FMUL R21, R38.reuse, R26 ;  /* 0x0000001a26157220 */ /* 0x040fe20000400000 */
[C---:B------:R-:W-:Y:S01]  /*6a60*/  FMUL R22, R38.reuse, R27 ;  /* 0x0000001b26167220 */ /* 0x040fe20000400000 */
[C---:B------:R-:W-:Y:S01]  /*6a70*/  FFMA R6, R39.reuse, R56, R6 ;  /* 0x0000003827067223 */ /* 0x040fe20000000006 */
[C---:B------:R-:W-:Y:S01]  /*6a80*/  FFMA R7, R39.reuse, R57, R7 ;  /* 0x0000003927077223 */ /* 0x040fe20000000007 */
[C---:B------:R-:W-:Y:S01]  /*6a90*/  FMUL R23, R38.reuse, R28 ;  /* 0x0000001c26177220 */ /* 0x040fe20000400000 */
[C---:B------:R-:W-:Y:S01]  /*6aa0*/  FFMA R20, R39.reuse, R58, R20 ;  /* 0x0000003a27147223 */ /* 0x040fe20000000014 */
[--C-:B------:R-:W-:Y:S02]  /*6ab0*/  HADD2.F32 R63, -RZ, R64.reuse.H0_H0 ;  /* 0x20000040ff3f7230 */ /* 0x100fe40000004100 */
[C---:B------:R-:W-:Y:S01]  /*6ac0*/  FFMA R21, R39.reuse, R59, R21 ;  /* 0x0000003b27157223 */ /* 0x040fe20000000015 */
[----:B------:R-:W-:Y:S02]  /*6ad0*/  HADD2.F32 R64, -RZ, R64.H1_H1 ;  /* 0x30000040ff407230 */ /* 0x000fe40000004100 */
[C---:B------:R-:W-:Y:S01]  /*6ae0*/  FFMA R22, R39.reuse, R60, R22 ;  /* 0x0000003c27167223 */ /* 0x040fe20000000016 */
[C---:B------:R-:W-:Y:S01]  /*6af0*/  FMUL R26, R38.reuse, R31 ;  /* 0x0000001f261a7220 */ /* 0x040fe20000400000 */
[C---:B------:R-:W-:Y:S01]  /*6b00*/  FMUL R27, R38.reuse, R32 ;  /* 0x00000020261b7220 */ /* 0x040fe20000400000 */
[C---:B------:R-:W-:Y:S01]  /*6b10*/  FFMA R23, R39.reuse, R61, R23 ;  /* 0x0000003d27177223 */ /* 0x040fe20000000017 */
[----:B------:R-:W-:Y:S01]  /*6b20*/  FMUL R28, R38, R33 ;  /* 0x00000021261c7220 */ /* 0x000fe20000400000 */
[C---:B------:R-:W-:Y:S01]  /*6b30*/  FFMA R24, R39.reuse, R62, R24 ;  /* 0x0000003e27187223 */ /* 0x040fe20000000018 */
[--C-:B------:R-:W-:Y:S02]  /*6b40*/  HADD2.F32 R66, -RZ, R67.reuse.H0_H0 ;  /* 0x20000043ff427230 */ /* 0x100fe40000004100 */
[C---:B------:R-:W-:Y:S01]  /*6b50*/  FFMA R25, R39.reuse, R63, R25 ;  /* 0x0000003f27197223 */ /* 0x040fe20000000019 */
[----:B------:R-:W-:Y:S02]  /*6b60*/  HADD2.F32 R67, -RZ, R67.H1_H1 ;  /* 0x30000043ff437230 */ /* 0x000fe40000004100 */
[----:B------:R-:W-:Y:S01]  /*6b70*/  FFMA R26, R39, R64, R26 ;  /* 0x00000040271a7223 */ /* 0x000fe2000000001a */
[----:B------:R-:W-:Y:S01]  /*6b80*/  F2FP.SATFINITE.E5M2.F32.PACK_AB_MERGE_C R14, R15, R14, RZ ;  /* 0x0000000e0f0e723e */ /* 0x000fe200048060ff */
[----:B------:R-:W-:Y:S01]  /*6b90*/  FFMA R27, R39, R40, R27 ;  /* 0x00000028271b7223 */ /* 0x000fe2000000001b */
[----:B------:R-:W-:Y:S01]  /*6ba0*/  F2FP.SATFINITE.E5M2.F32.PACK_AB_MERGE_C R18, R19, R18, RZ ;  /* 0x000000121312723e */ /* 0x000fe200048060ff */
[C---:B------:R-:W-:Y:S01]  /*6bb0*/  FFMA R28, R39.reuse, R65, R28 ;  /* 0x00000041271c7223 */ /* 0x040fe2000000001c */
[C---:B------:R-:W-:Y:S01]  /*6bc0*/  FFMA R29, R39.reuse, R66, R29 ;  /* 0x00000042271d7223 */ /* 0x040fe2000000001d */
[----:B------:R-:W-:Y:S01]  /*6bd0*/  FFMA R30, R39, R67, R30 ;  /* 0x00000043271e7223 */ /* 0x000fe2000000001e */
[----:B------:R-:W-:Y:S02]  /*6be0*/  F2FP.SATFINITE.E5M2.F32.PACK_AB_MERGE_C R32, R5, R4, R86 ;  /* 0x000000040520723e */ /* 0x000fe40004806056 */
[----:B------:R-:W-:Y:S02]  /*6bf0*/  F2FP.SATFINITE.E5M2.F32.PACK_AB_MERGE_C R33, R9, R8, R10 ;  /* 0x000000080921723e */ /* 0x000fe4000480600a */
[----:B------:R-:W-:Y:S02]  /*6c00*/  F2FP.SATFINITE.E5M2.F32.PACK_AB_MERGE_C R34, R13, R12, R14 ;  /* 0x0000000c0d22723e */ /* 0x000fe4000480600e */
[----:B------:R-:W-:Y:S02]  /*6c10*/  F2FP.SATFINITE.E5M2.F32.PACK_AB_MERGE_C R35, R17, R16, R18 ;  /* 0x000000101123723e */ /* 0x000fe40004806012 */
[----:B------:R-:W-:Y:S02]  /*6c20*/  F2FP.SATFINITE.E5M2.F32.PACK_AB_MERGE_C R3, R6, R3, RZ ;  /* 0x000000030603723e */ /* 0x000fe400048060ff */
[----:B------:R-:W-:Y:S01]  /*6c30*/  F2FP.SATFINITE.E5M2.F32.PACK_AB_MERGE_C R5, R22, R21, RZ ;  /* 0x000000151605723e */ /* 0x000fe200048060ff */
[----:B------:R1:W-:Y:S01]  /*6c40*/  STS.128 [R78+UR44+0x1200], R32 ;  /* 0x001200204e007988 */ /* 0x0003e20008000c2c */
[----:B------:R-:W-:Y:S02]  /*6c50*/  F2FP.SATFINITE.E5M2.F32.PACK_AB_MERGE_C R6, R26, R25, RZ ;  /* 0x000000191a06723e */ /* 0x000fe400048060ff */
[----:B------:R-:W-:Y:S02]  /*6c60*/  F2FP.SATFINITE.E5M2.F32.PACK_AB_MERGE_C R29, R30, R29, RZ ;  /* 0x0000001d1e1d723e */ /* 0x000fe400048060ff */
[----:B------:R-:W-:Y:S02]  /*6c70*/  F2FP.SATFINITE.E5M2.F32.PACK_AB_MERGE_C R5, R20, R7, R5 ;  /* 0x000000071405723e */ /* 0x000fe40004806005 */
[----:B------:R-:W-:Y:S02]  /*6c80*/  F2FP.SATFINITE.E5M2.F32.PACK_AB_MERGE_C R4, R2, R0, R3 ;  /* 0x000000000204723e */ /* 0x000fe40004806003 */
[----:B------:R-:W-:Y:S02]  /*6c90*/  F2FP.SATFINITE.E5M2.F32.PACK_AB_MERGE_C R6, R24, R23, R6 ;  /* 0x000000171806723e */ /* 0x000fe40004806006 */
[----:B------:R-:W-:Y:S05]  /*6ca0*/  F2FP.SATFINITE.E5M2.F32.PACK_AB_MERGE_C R7, R28, R27, R29 ;  /* 0x0000001b1c07723e */ /* 0x000fea000480601d */
[----:B------:R1:W-:Y:S01]  /*6cb0*/  STS.128 [R77+0x1010], R4 ;  /* 0x001010044d007388 */ /* 0x0003e20000000c00 */
[----:B------:R-:W-:Y:S01]  /*6cc0*/  @!PT LDS RZ, [RZ] ;  /* 0x00000000fffff984 */ /* 0x000fe20000000800 */
[----:B------:R-:W-:Y:S01]  /*6cd0*/  @!PT LDS RZ, [RZ] ;  /* 0x00000000fffff984 */ /* 0x000fe20000000800 */
[----:B------:R-:W-:Y:S01]  /*6ce0*/  @!PT LDS RZ, [RZ] ;  /* 0x00000000fffff984 */ /* 0x000fe20000000800 */
[----:B------:R-:W-:Y:S01]  /*6cf0*/  @!PT LDS RZ, [RZ] ;  /* 0x00000000fffff984 */ /* 0x000fe20000000800 */
[----:B------:R3:W-:Y:S07]  /*6d00*/  MEMBAR.ALL.CTA ;  /* 0x0000000000007992 */ /* 0x0007ee0000008000 */
[----:B---3--:R-:W3:Y:S02]  /*6d10*/  FENCE.VIEW.ASYNC.S ;  /* 0x00000000000073c6 */ /* 0x008ee40000000000 */
[----:B---3--:R-:W-:Y:S06]  /*6d20*/  BAR.SYNC.DEFER_BLOCKING 0x1, 0x80 ;  /* 0x0042000000007b1d */ /* 0x008fec0000010000 */
[----:B------:R-:W-:Y:S05]  /*6d30*/  @P0 BRA `(.L_x_110) ;  /* 0x0000000000300947 */ /* 0x000fea0003800000 */
[----:B------:R-:W-:Y:S02]  /*6d40*/  UIADD3 UR4, UPT, UPT, UR44, 0x1200, URZ ;  /* 0x000012002c047890 */ /* 0x000fe4000fffe0ff */
[----:B------:R-:W-:Y:S02]  /*6d50*/  USHF.L.U32 UR9, UR45, 0x6, URZ ;  /* 0x000000062d097899 */ /* 0x000fe400080006ff */
[----:B------:R-:W-:Y:S02]  /*6d60*/  USHF.L.U32 UR10, UR46, 0x6, URZ ;  /* 0x000000062e0a7899 */ /* 0x000fe400080006ff */
[----:B------:R-:W-:Y:S01]  /*6d70*/  MOV R85, UR4 ;  /* 0x0000000400557c02 */ /* 0x000fe20008000f00 */
[----:B------:R-:W-:Y:S01]  /*6d80*/  UIADD3 UR4, UP0, UPT, UR62, 0x680, URZ ;  /* 0x000006803e047890 */ /* 0x000fe2000ff1e0ff */
[----:B------:R-:W-:Y:S02]  /*6d90*/  UMOV UR11, UR36 ;  /* 0x00000024000b7c82 */ /* 0x000fe40008000000 */
[----:B------:R-:W-:Y:S01]  /*6da0*/  R2UR UR8, R85 ;  /* 0x00000000550872ca */ /* 0x000fe200000e0000 */
[----:B------:R-:W-:Y:S11]  /*6db0*/  UIADD3.X UR5, UPT, UPT, URZ, UR63, URZ, UP0, !UPT ;  /* 0x0000003fff057290 */ /* 0x000ff600087fe4ff */
[----:B------:R-:W-:Y:S01]  /*6dc0*/  @!UPT UIADD3 URZ, UPT, UPT, URZ, URZ, URZ ;  /* 0x000000fffffff290 */ /* 0x000fe2000fffe0ff */
[----:B------:R3:W-:Y:S01]  /*6dd0*/  UTMASTG.3D [UR8], [UR4] ;  /* 0x00000008040073b5 */ /* 0x0007e20008010000 */
[----:B------:R0:W-:Y:S01]  /*6de0*/  UTMACMDFLUSH ;  /* 0x00000000000079b7 */ /* 0x0001e20000000000 */
[----:B---3--:R-:W-:Y:S04]  /*6df0*/  DEPBAR.LE SB0, 0x0 ;  /* 0x000080000000791a */ /* 0x008fe80000000000 */
.L_x_110:
[----:B------:R-:W-:Y:S05]  /*6e00*/  BSYNC.RECONVERGENT B0 ;  /* 0x0000000000007941 */ /* 0x000fea0003800200 */
.L_x_109:
[----:B------:R-:W-:Y:S01]  /*6e10*/  BAR.SYNC.DEFER_BLOCKING 0x1, 0x80 ;  /* 0x0042000000007b1d */ /* 0x000fe20000010000 */
[----:B------:R-:W-:Y:S01]  /*6e20*/  ISETP.NE.AND P0, PT, R81, 0x2, PT ;  /* 0x000000025100780c */ /* 0x000fe20003f05270 */
[----:B------:R-:W-:Y:S01]  /*6e30*/  UISETP.NE.AND UP0, UPT, UR47, URZ, UPT ;  /* 0x000000ff2f00728c */ /* 0x000fe2000bf05270 */
[----:B------:R-:W-:Y:S01]  /*6e40*/  ISETP.NE.AND P1, PT, R36, 0x4, PT ;  /* 0x000000042400780c */ /* 0x000fe20003f25270 */
[----:B------:R-:W-:Y:S01]  /*6e50*/  UIADD3 UR45, UPT, UPT, UR37, UR60, URZ ;  /* 0x0000003c252d7290 */ /* 0x000fe2000fffe0ff */
[----:B------:R-:W-:Y:S01]  /*6e60*/  SEL R2, RZ, 0x1, P0 ;  /* 0x00000001ff027807 */ /* 0x000fe20000000000 */
[----:B------:R-:W-:Y:S01]  /*6e70*/  UIADD3 UR46, UPT, UPT, UR38, UR57, URZ ;  /* 0x00000039262e7290 */ /* 0x000fe2000fffe0ff */
[----:B------:R-:W-:Y:S02]  /*6e80*/  SEL R0, RZ, 0x1, P1 ;  /* 0x00000001ff007807 */ /* 0x000fe40000800000 */
[----:B------:R-:W-:Y:S02]  /*6e90*/  LOP3.LUT R83, R83, R2, RZ, 0x3c, !PT ;  /* 0x0000000253537212 */ /* 0x000fe400078e3cff */
[----:B------:R-:W-:Y:S02]  /*6ea0*/  LOP3.LUT R84, R84, R0, RZ, 0x3c, !PT ;  /* 0x0000000054547212 */ /* 0x000fe400078e3cff */
[----:B------:R-:W-:Y:S02]  /*6eb0*/  SEL R81, R81, RZ, P0 ;  /* 0x000000ff51517207 */ /* 0x000fe40000000000 */
[----:B------:R-:W-:Y:S01]  /*6ec0*/  SEL R36, R36, RZ, P1 ;  /* 0x000000ff24247207 */ /* 0x000fe20000800000 */
[----:B------:R-:W-:Y:S01]  /*6ed0*/  UMOV UR36, UR51 ;  /* 0x0000003300247c82 */ /* 0x000fe20008000000 */
[----:B------:R-:W-:Y:S05]  /*6ee0*/  BRA.U UP0, `(.L_x_111) ;  /* 0xffffffe5002c7547 */ /* 0x000fea000b83ffff */
[----:B------:R-:W-:Y:S05]  /*6ef0*/  EXIT ;  /* 0x000000000000794d */ /* 0x000fea0003800000 */
.L_x_25:
[----:B---3--:R3:W4:Y:S02]  /*6f00*/  SYNCS.PHASECHK.TRANS64.TRYWAIT P0, [R0+URZ+0x160], R2 ;  /* 0x00016002000075a7 */ /* 0x00872400080011ff */
[----:B----4-:R-:W-:Y:S05]  /*6f10*/  @!P0 NANOSLEEP.SYNCS 0x989680 ;  /* 0x009896800000895d */ /* 0x010fea0003900000 */
[----:B------:R-:W4:Y:S02]  /*6f20*/  @!P0 SYNCS.PHASECHK.TRANS64 P0, [R0+URZ+0x160], R2 ;  /* 0x00016002000085a7 */ /* 0x000f2400080010ff */
[----:B----4-:R-:W-:Y:S05]  /*6f30*/  @!P0 BRA `(.L_x_25) ;  /* 0xfffffffc00f08947 */ /* 0x010fea000383ffff */
[----:B------:R-:W-:Y:S05]  /*6f40*/  BRA `(.L_x_112) ;  /* 0xffffffa800947947 */ /* 0x000fea000383ffff */
.L_x_28:
[----:B--2---:R-:W-:-:S07]  /*6f50*/  MOV R0, UR33 ;  /* 0x0000002100007c02 */ /* 0x004fce0008000f00 */
.L_x_113:
[----:B--2---:R2:W3:Y:S02]  /*6f60*/  SYNCS.PHASECHK.TRANS64.TRYWAIT P0, [R0+URZ+0x68], R3 ;  /* 0x00006803000075a7 */ /* 0x0044e400080011ff */
[----:B---3--:R-:W-:Y:S05]  /*6f70*/  @!P0 NANOSLEEP.SYNCS 0x989680 ;  /* 0x009896800000895d */ /* 0x008fea0003900000 */
[----:B------:R-:W3:Y:S02]  /*6f80*/  @!P0 SYNCS.PHASECHK.TRANS64 P0, [R0+URZ+0x68], R3 ;  /* 0x00006803000085a7 */ /* 0x000ee400080010ff */
[----:B---3--:R-:W-:Y:S05]  /*6f90*/  @!P0 BRA `(.L_x_113) ;  /* 0xfffffffc00f08947 */ /* 0x008fea000383ffff */
[----:B------:R-:W-:Y:S05]  /*6fa0*/  BRA `(.L_x_27) ;  /* 0xffffffa800dc7947 */ /* 0x000fea000383ffff */
.L_x_35:
[----:B-1----:R-:W-:-:S07]  /*6fb0*/  MOV R0, UR17 ;  /* 0x0000001100007c02 */ /* 0x002fce0008000f00 */
.L_x_114:
[----:B-1----:R1:W2:Y:S02]  /*6fc0*/  SYNCS.PHASECHK.TRANS64.TRYWAIT P0, [R0+URZ+0x68], R3 ;  /* 0x00006803000075a7 */ /* 0x0022a400080011ff */
[----:B--2---:R-:W-:Y:S05]  /*6fd0*/  @!P0 NANOSLEEP.SYNCS 0x989680 ;  /* 0x009896800000895d */ /* 0x004fea0003900000 */
[----:B------:R-:W2:Y:S02]  /*6fe0*/  @!P0 SYNCS.PHASECHK.TRANS64 P0, [R0+URZ+0x68], R3 ;  /* 0x00006803000085a7 */ /* 0x000ea400080010ff */
[----:B--2---:R-:W-:Y:S05]  /*6ff0*/  @!P0 BRA `(.L_x_114) ;  /* 0xfffffffc00f08947 */ /* 0x004fea000383ffff */
[----:B------:R-:W-:Y:S05]  /*7000*/  BRA `(.L_x_34) ;  /* 0xffffffac00987947 */ /* 0x000fea000383ffff */
.L_x_40:
[----:B-1----:R1:W2:Y:S02]  /*7010*/  SYNCS.PHASECHK.TRANS64.TRYWAIT P0, [R3+URZ+0xf0], R0 ;  /* 0x0000f000030075a7 */ /* 0x0022a400080011ff */
[----:B--2---:R-:W-:Y:S05]  /*7020*/  @!P0 NANOSLEEP.SYNCS 0x989680 ;  /* 0x009896800000895d */ /* 0x004fea0003900000 */
[----:B------:R-:W2:Y:S02]  /*7030*/  @!P0 SYNCS.PHASECHK.TRANS64 P0, [R3+URZ+0xf0], R0 ;  /* 0x0000f000030085a7 */ /* 0x000ea400080010ff */
[----:B--2---:R-:W-:Y:S05]  /*7040*/  @!P0 BRA `(.L_x_40) ;  /* 0xfffffffc00f08947 */ /* 0x004fea000383ffff */
[----:B------:R-:W-:Y:S05]  /*7050*/  BRA `(.L_x_115) ;  /* 0xffffffb0003c7947 */ /* 0x000fea000383ffff */
.L_x_44:
[----:B------:R-:W-:-:S07]  /*7060*/  MOV R0, UR4 ;  /* 0x0000000400007c02 */ /* 0x000fce0008000f00 */
.L_x_116:
[----:B-1----:R1:W2:Y:S02]  /*7070*/  SYNCS.PHASECHK.TRANS64.TRYWAIT P0, [R0+URZ], R2 ;  /* 0x00000002000075a7 */ /* 0x0022a400080011ff */
[----:B--2---:R-:W-:Y:S05]  /*7080*/  @!P0 NANOSLEEP.SYNCS 0x989680 ;  /* 0x009896800000895d */ /* 0x004fea0003900000 */
[----:B------:R-:W2:Y:S02]  /*7090*/  @!P0 SYNCS.PHASECHK.TRANS64 P0, [R0+URZ], R2 ;  /* 0x00000002000085a7 */ /* 0x000ea400080010ff */
[----:B--2---:R-:W-:Y:S05]  /*70a0*/  @!P0 BRA `(.L_x_116) ;  /* 0xfffffffc00f08947 */ /* 0x004fea000383ffff */
[----:B------:R-:W-:Y:S05]  /*70b0*/  BRA `(.L_x_117) ;  /* 0xffffffb400e07947 */ /* 0x000fea000383ffff */
.L_x_45:
[----:B------:R-:W-:-:S07]  /*70c0*/  MOV R0, UR5 ;  /* 0x0000000500007c02 */ /* 0x000fce0008000f00 */
.L_x_118:
[----:B-1----:R1:W2:Y:S02]  /*70d0*/  SYNCS.PHASECHK.TRANS64.TRYWAIT P0, [R0+URZ], R3 ;  /* 0x00000003000075a7 */ /* 0x0022a400080011ff */
[----:B--2---:R-:W-:Y:S05]  /*70e0*/  @!P0 NANOSLEEP.SYNCS 0x989680 ;  /* 0x009896800000895d */ /* 0x004fea0003900000 */
[----:B------:R-:W2:Y:S02]  /*70f0*/  @!P0 SYNCS.PHASECHK.TRANS64 P0, [R0+URZ], R3 ;  /* 0x00000003000085a7 */ /* 0x000ea400080010ff */
[----:B--2---:R-:W-:Y:S05]  /*7100*/  @!P0 BRA `(.L_x_118) ;  /* 0xfffffffc00f08947 */ /* 0x004fea000383ffff */
[----:B------:R-:W-:Y:S05]  /*7110*/  BRA `(.L_x_119) ;  /* 0xffffffb400ec7947 */ /* 0x000fea000383ffff */
.L_x_46:
[----:B------:R-:W-:-:S07]  /*7120*/  MOV R0, UR5 ;  /* 0x0000000500007c02 */ /* 0x000fce0008000f00 */
.L_x_120:
[----:B-1----:R1:W2:Y:S02]  /*7130*/  SYNCS.PHASECHK.TRANS64.TRYWAIT P0, [R0+URZ], R3 ;  /* 0x00000003000075a7 */ /* 0x0022a400080011ff */
[----:B--2---:R-:W-:Y:S05]  /*7140*/  @!P0 NANOSLEEP.SYNCS 0x989680 ;  /* 0x009896800000895d */ /* 0x004fea0003900000 */
[----:B------:R-:W2:Y:S02]  /*7150*/  @!P0 SYNCS.PHASECHK.TRANS64 P0, [R0+URZ], R3 ;  /* 0x00000003000085a7 */ /* 0x000ea400080010ff */
[----:B--2---:R-:W-:Y:S05]  /*7160*/  @!P0 BRA `(.L_x_120) ;  /* 0xfffffffc00f08947 */ /* 0x004fea000383ffff */
[----:B------:R-:W-:Y:S05]  /*7170*/  BRA `(.L_x_121) ;  /* 0xffffffb400f87947 */ /* 0x000fea000383ffff */
.L_x_47:
[----:B------:R-:W-:-:S07]  /*7180*/  MOV R0, UR5 ;  /* 0x0000000500007c02 */ /* 0x000fce0008000f00 */
.L_x_122:
[----:B-1----:R1:W2:Y:S02]  /*7190*/  SYNCS.PHASECHK.TRANS64.TRYWAIT P0, [R0+URZ], R3 ;  /* 0x00000003000075a7 */ /* 0x0022a400080011ff */
[----:B--2---:R-:W-:Y:S05]  /*71a0*/  @!P0 NANOSLEEP.SYNCS 0x989680 ;  /* 0x009896800000895d */ /* 0x004fea0003900000 */
[----:B------:R-:W2:Y:S02]  /*71b0*/  @!P0 SYNCS.PHASECHK.TRANS64 P0, [R0+URZ], R3 ;  /* 0x00000003000085a7 */ /* 0x000ea400080010ff */
[----:B--2---:R-:W-:Y:S05]  /*71c0*/  @!P0 BRA `(.L_x_122) ;  /* 0xfffffffc00f08947 */ /* 0x004fea000383ffff */
[----:B------:R-:W-:Y:S05]  /*71d0*/  BRA `(.L_x_123) ;  /* 0xffffffb800047947 */ /* 0x000fea000383ffff */
.L_x_48:
[----:B------:R-:W-:-:S07]  /*71e0*/  MOV R0, UR5 ;  /* 0x0000000500007c02 */ /* 0x000fce0008000f00 */
.L_x_124:
[----:B-1----:R1:W2:Y:S02]  /*71f0*/  SYNCS.PHASECHK.TRANS64.TRYWAIT P0, [R0+URZ], R3 ;  /* 0x00000003000075a7 */ /* 0x0022a400080011ff */
[----:B--2---:R-:W-:Y:S05]  /*7200*/  @!P0 NANOSLEEP.SYNCS 0x989680 ;  /* 0x009896800000895d */ /* 0x004fea0003900000 */
[----:B------:R-:W2:Y:S02]  /*7210*/  @!P0 SYNCS.PHASECHK.TRANS64 P0, [R0+URZ], R3 ;  /* 0x00000003000085a7 */ /* 0x000ea400080010ff */
[----:B--2---:R-:W-:Y:S05]  /*7220*/  @!P0 BRA `(.L_x_124) ;  /* 0xfffffffc00f08947 */ /* 0x004fea000383ffff */
[----:B------:R-:W-:Y:S05]  /*7230*/  BRA `(.L_x_125) ;  /* 0xffffffb800107947 */ /* 0x000fea000383ffff */
.L_x_49:
[----:B------:R-:W-:-:S07]  /*7240*/  MOV R0, UR5 ;  /* 0x0000000500007c02 */ /* 0x000fce0008000f00 */
.L_x_126:
[----:B-1----:R1:W2:Y:S02]  /*7250*/  SYNCS.PHASECHK.TRANS64.TRYWAIT P0, [R0+URZ], R3 ;  /* 0x00000003000075a7 */ /* 0x0022a400080011ff */
[----:B--2---:R-:W-:Y:S05]  /*7260*/  @!P0 NANOSLEEP.SYNCS 0x989680 ;  /* 0x009896800000895d */ /* 0x004fea0003900000 */
[----:B------:R-:W2:Y:S02]  /*7270*/  @!P0 SYNCS.PHASECHK.TRANS64 P0, [R0+URZ], R3 ;  /* 0x00000003000085a7 */ /* 0x000ea400080010ff */
[----:B--2---:R-:W-:Y:S05]  /*7280*/  @!P0 BRA `(.L_x_126) ;  /* 0xfffffffc00f08947 */ /* 0x004fea000383ffff */
[----:B------:R-:W-:Y:S05]  /*7290*/  BRA `(.L_x_127) ;  /* 0xffffffb8001c7947 */ /* 0x000fea000383ffff */
.L_x_50:
[----:B------:R-:W-:-:S07]  /*72a0*/  MOV R0, UR5 ;  /* 0x0000000500007c02 */ /* 0x000fce0008000f00 */
.L_x_128:
[----:B-1----:R1:W2:Y:S02]  /*72b0*/  SYNCS.PHASECHK.TRANS64.TRYWAIT P0, [R0+URZ], R3 ;  /* 0x00000003000075a7 */ /* 0x0022a400080011ff */
[----:B--2---:R-:W-:Y:S05]  /*72c0*/  @!P0 NANOSLEEP.SYNCS 0x989680 ;  /* 0x009896800000895d */ /* 0x004fea0003900000 */
[----:B------:R-:W2:Y:S02]  /*72d0*/  @!P0 SYNCS.PHASECHK.TRANS64 P0, [R0+URZ], R3 ;  /* 0x00000003000085a7 */ /* 0x000ea400080010ff */
[----:B--2---:R-:W-:Y:S05]  /*72e0*/  @!P0 BRA `(.L_x_128) ;  /* 0xfffffffc00f08947 */ /* 0x004fea000383ffff */
[----:B------:R-:W-:Y:S05]  /*72f0*/  BRA `(.L_x_129) ;  /* 0xffffffb800287947 */ /* 0x000fea000383ffff */
.L_x_51:
[----:B------:R-:W-:-:S07]  /*7300*/  MOV R0, UR5 ;  /* 0x0000000500007c02 */ /* 0x000fce0008000f00 */
.L_x_130:
[----:B-1----:R1:W2:Y:S02]  /*7310*/  SYNCS.PHASECHK.TRANS64.TRYWAIT P0, [R0+URZ], R3 ;  /* 0x00000003000075a7 */ /* 0x0022a400080011ff */
[----:B--2---:R-:W-:Y:S05]  /*7320*/  @!P0 NANOSLEEP.SYNCS 0x989680 ;  /* 0x009896800000895d */ /* 0x004fea0003900000 */
[----:B------:R-:W2:Y:S02]  /*7330*/  @!P0 SYNCS.PHASECHK.TRANS64 P0, [R0+URZ], R3 ;  /* 0x00000003000085a7 */ /* 0x000ea400080010ff */
[----:B--2---:R-:W-:Y:S05]  /*7340*/  @!P0 BRA `(.L_x_130) ;  /* 0xfffffffc00f08947 */ /* 0x004fea000383ffff */
[----:B------:R-:W-:Y:S05]  /*7350*/  BRA `(.L_x_131) ;  /* 0xffffffb800347947 */ /* 0x000fea000383ffff */
.L_x_52:
[----:B------:R-:W-:-:S07]  /*7360*/  MOV R0, UR5 ;  /* 0x0000000500007c02 */ /* 0x000fce0008000f00 */
.L_x_132:
[----:B-1----:R1:W2:Y:S02]  /*7370*/  SYNCS.PHASECHK.TRANS64.TRYWAIT P0, [R0+URZ], R3 ;  /* 0x00000003000075a7 */ /* 0x0022a400080011ff */
[----:B--2---:R-:W-:Y:S05]  /*7380*/  @!P0 NANOSLEEP.SYNCS 0x989680 ;  /* 0x009896800000895d */ /* 0x004fea0003900000 */
[----:B------:R-:W2:Y:S02]  /*7390*/  @!P0 SYNCS.PHASECHK.TRANS64 P0, [R0+URZ], R3 ;  /* 0x00000003000085a7 */ /* 0x000ea400080010ff */
[----:B--2---:R-:W-:Y:S05]  /*73a0*/  @!P0 BRA `(.L_x_132) ;  /* 0xfffffffc00f08947 */ /* 0x004fea000383ffff */
[----:B------:R-:W-:Y:S05]  /*73b0*/  BRA `(.L_x_133) ;  /* 0xffffffb800407947 */ /* 0x000fea000383ffff */
.L_x_53:
[----:B------:R-:W-:-:S07]  /*73c0*/  MOV R0, UR5 ;  /* 0x0000000500007c02 */ /* 0x000fce0008000f00 */
.L_x_134:
[----:B-1----:R1:W2:Y:S02]  /*73d0*/  SYNCS.PHASECHK.TRANS64.TRYWAIT P0, [R0+URZ], R3 ;  /* 0x00000003000075a7 */ /* 0x0022a400080011ff */
[----:B--2---:R-:W-:Y:S05]  /*73e0*/  @!P0 NANOSLEEP.SYNCS 0x989680 ;  /* 0x009896800000895d */ /* 0x004fea0003900000 */
[----:B------:R-:W2:Y:S02]  /*73f0*/  @!P0 SYNCS.PHASECHK.TRANS64 P0, [R0+URZ], R3 ;  /* 0x00000003000085a7 */ /* 0x000ea400080010ff */
[----:B--2---:R-:W-:Y:S05]  /*7400*/  @!P0 BRA `(.L_x_134) ;  /* 0xfffffffc00f08947 */ /* 0x004fea000383ffff */
[----:B------:R-:W-:Y:S05]  /*7410*/  BRA `(.L_x_135) ;  /* 0xffffffb8004c7947 */ /* 0x000fea000383ffff */
.L_x_54:
[----:B------:R-:W-:-:S07]  /*7420*/  MOV R0, UR5 ;  /* 0x0000000500007c02 */ /* 0x000fce0008000f00 */
.L_x_136:
[----:B-1----:R1:W2:Y:S02]  /*7430*/  SYNCS.PHASECHK.TRANS64.TRYWAIT P0, [R0+URZ], R3 ;  /* 0x00000003000075a7 */ /* 0x0022a400080011ff */
[----:B--2---:R-:W-:Y:S05]  /*7440*/  @!P0 NANOSLEEP.SYNCS 0x989680 ;  /* 0x009896800000895d */ /* 0x004fea0003900000 */
[----:B------:R-:W2:Y:S02]  /*7450*/  @!P0 SYNCS.PHASECHK.TRANS64 P0, [R0+URZ], R3 ;  /* 0x00000003000085a7 */ /* 0x000ea400080010ff */
[----:B--2---:R-:W-:Y:S05]  /*7460*/  @!P0 BRA `(.L_x_136) ;  /* 0xfffffffc00f08947 */ /* 0x004fea000383ffff */
[----:B------:R-:W-:Y:S05]  /*7470*/  BRA `(.L_x_137) ;  /* 0xffffffb800587947 */ /* 0x000fea000383ffff */
.L_x_55:
[----:B------:R-:W-:-:S07]  /*7480*/  MOV R0, UR5 ;  /* 0x0000000500007c02 */ /* 0x000fce0008000f00 */
.L_x_138:
[----:B-1----:R1:W2:Y:S02]  /*7490*/  SYNCS.PHASECHK.TRANS64.TRYWAIT P0, [R0+URZ], R3 ;  /* 0x00000003000075a7 */ /* 0x0022a400080011ff */
[----:B--2---:R-:W-:Y:S05]  /*74a0*/  @!P0 NANOSLEEP.SYNCS 0x989680 ;  /* 0x009896800000895d */ /* 0x004fea0003900000 */
[----:B------:R-:W2:Y:S02]  /*74b0*/  @!P0 SYNCS.PHASECHK.TRANS64 P0, [R0+URZ], R3 ;  /* 0x00000003000085a7 */ /* 0x000ea400080010ff */
[----:B--2---:R-:W-:Y:S05]  /*74c0*/  @!P0 BRA `(.L_x_138) ;  /* 0xfffffffc00f08947 */ /* 0x004fea000383ffff */
[----:B------:R-:W-:Y:S05]  /*74d0*/  BRA `(.L_x_139) ;  /* 0xffffffb800647947 */ /* 0x000fea000383ffff */
.L_x_58:
[----:B--2---:R2:W3:Y:S02]  /*74e0*/  SYNCS.PHASECHK.TRANS64.TRYWAIT P0, [R2+URZ+0x150], R4 ;  /* 0x00015004020075a7 */ /* 0x0044e400080011ff */
[----:B---3--:R-:W-:Y:S05]  /*74f0*/  @!P0 NANOSLEEP.SYNCS 0x989680 ;  /* 0x009896800000895d */ /* 0x008fea0003900000 */
[----:B------:R-:W3:Y:S02]  /*7500*/  @!P0 SYNCS.PHASECHK.TRANS64 P0, [R2+URZ+0x150], R4 ;  /* 0x00015004020085a7 */ /* 0x000ee400080010ff */
[----:B---3--:R-:W-:Y:S05]  /*7510*/  @!P0 BRA `(.L_x_58) ;  /* 0xfffffffc00f08947 */ /* 0x008fea000383ffff */
[----:B------:R-:W-:Y:S05]  /*7520*/  BRA `(.L_x_140) ;  /* 0xffffffb800c07947 */ /* 0x000fea000383ffff */
.L_x_59:
[----:B------:R-:W-:-:S07]  /*7530*/  MOV R2, UR4 ;  /* 0x0000000400027c02 */ /* 0x000fce0008000f00 */
.L_x_141:
[----:B--2---:R2:W3:Y:S02]  /*7540*/  SYNCS.PHASECHK.TRANS64.TRYWAIT P0, [R2+URZ+0x100], R5 ;  /* 0x00010005020075a7 */ /* 0x0044e400080011ff */
[----:B---3--:R-:W-:Y:S05]  /*7550*/  @!P0 NANOSLEEP.SYNCS 0x989680 ;  /* 0x009896800000895d */ /* 0x008fea0003900000 */
[----:B------:R-:W3:Y:S02]  /*7560*/  @!P0 SYNCS.PHASECHK.TRANS64 P0, [R2+URZ+0x100], R5 ;  /* 0x00010005020085a7 */ /* 0x000ee400080010ff */
[----:B---3--:R-:W-:Y:S05]  /*7570*/  @!P0 BRA `(.L_x_141) ;  /* 0xfffffffc00f08947 */ /* 0x008fea000383ffff */
[----:B------:R-:W-:Y:S05]  /*7580*/  BRA `(.L_x_142) ;  /* 0xffffffb800d07947 */ /* 0x000fea000383ffff */
.L_x_60:
[----:B--2---:R2:W3:Y:S02]  /*7590*/  SYNCS.PHASECHK.TRANS64.TRYWAIT P1, [R2+URZ+0xf0], R4 ;  /* 0x0000f004020075a7 */ /* 0x0044e400080211ff */
[----:B---3--:R-:W-:Y:S05]  /*75a0*/  @!P1 NANOSLEEP.SYNCS 0x989680 ;  /* 0x009896800000995d */ /* 0x008fea0003900000 */
[----:B------:R-:W3:Y:S02]  /*75b0*/  @!P1 SYNCS.PHASECHK.TRANS64 P1, [R2+URZ+0xf0], R4 ;  /* 0x0000f004020095a7 */ /* 0x000ee400080210ff */
[----:B---3--:R-:W-:Y:S05]  /*75c0*/  @!P1 BRA `(.L_x_60) ;  /* 0xfffffffc00f09947 */ /* 0x008fea000383ffff */
[----:B------:R-:W-:Y:S05]  /*75d0*/  BRA `(.L_x_143) ;  /* 0xffffffbc00007947 */ /* 0x000fea000383ffff */
.L_x_63:
[----:B------:R-:W-:-:S07]  /*75e0*/  MOV R0, UR4 ;  /* 0x0000000400007c02 */ /* 0x000fce0008000f00 */
.L_x_144:
[----:B--2---:R2:W3:Y:S02]  /*75f0*/  SYNCS.PHASECHK.TRANS64.TRYWAIT P0, [R0+URZ+0x100], R2 ;  /* 0x00010002000075a7 */ /* 0x0044e400080011ff */
[----:B---3--:R-:W-:Y:S05]  /*7600*/  @!P0 NANOSLEEP.SYNCS 0x989680 ;  /* 0x009896800000895d */ /* 0x008fea0003900000 */
[----:B------:R-:W3:Y:S02]  /*7610*/  @!P0 SYNCS.PHASECHK.TRANS64 P0, [R0+URZ+0x100], R2 ;  /* 0x00010002000085a7 */ /* 0x000ee400080010ff */
[----:B---3--:R-:W-:Y:S05]  /*7620*/  @!P0 BRA `(.L_x_144) ;  /* 0xfffffffc00f08947 */ /* 0x008fea000383ffff */
[----:B------:R-:W-:Y:S05]  /*7630*/  BRA `(.L_x_62) ;  /* 0xffffffbc00547947 */ /* 0x000fea000383ffff */
.L_x_70:
[----:B-1----:R1:W2:Y:S02]  /*7640*/  SYNCS.PHASECHK.TRANS64.TRYWAIT P1, [R0+URZ+0xf0], R2 ;  /* 0x0000f002000075a7 */ /* 0x0022a400080211ff */
[----:B--2---:R-:W-:Y:S05]  /*7650*/  @!P1 NANOSLEEP.SYNCS 0x989680 ;  /* 0x009896800000995d */ /* 0x004fea0003900000 */
[----:B------:R-:W2:Y:S02]  /*7660*/  @!P1 SYNCS.PHASECHK.TRANS64 P1, [R0+URZ+0xf0], R2 ;  /* 0x0000f002000095a7 */ /* 0x000ea400080210ff */
[----:B--2---:R-:W-:Y:S05]  /*7670*/  @!P1 BRA `(.L_x_70) ;  /* 0xfffffffc00f09947 */ /* 0x004fea000383ffff */
[----:B------:R-:W-:Y:S05]  /*7680*/  BRA `(.L_x_145) ;  /* 0xffffffc000c87947 */ /* 0x000fea000383ffff */
.L_x_71:
[----:B------:R-:W-:-:S07]  /*7690*/  MOV R2, UR31 ;  /* 0x0000001f00027c02 */ /* 0x000fce0008000f00 */
.L_x_146:
[----:B-1----:R1:W2:Y:S02]  /*76a0*/  SYNCS.PHASECHK.TRANS64.TRYWAIT P0, [R2+URZ+0x130], R0 ;  /* 0x00013000020075a7 */ /* 0x0022a400080011ff */
[----:B--2---:R-:W-:Y:S05]  /*76b0*/  @!P0 NANOSLEEP.SYNCS 0x989680 ;  /* 0x009896800000895d */ /* 0x004fea0003900000 */
[----:B------:R-:W2:Y:S02]  /*76c0*/  @!P0 SYNCS.PHASECHK.TRANS64 P0, [R2+URZ+0x130], R0 ;  /* 0x00013000020085a7 */ /* 0x000ea400080010ff */
[----:B--2---:R-:W-:Y:S05]  /*76d0*/  @!P0 BRA `(.L_x_146) ;  /* 0xfffffffc00f08947 */ /* 0x004fea000383ffff */
[----:B------:R-:W-:Y:S05]  /*76e0*/  BRA `(.L_x_147) ;  /* 0xffffffc400187947 */ /* 0x000fea000383ffff */
.L_x_74:
[----:B------:R-:W-:Y:S07]  /*76f0*/  MOV R0, UR5 ;  /* 0x0000000500007c02 */ /* 0x000fee0008000f00 */
.L_x_148:
[----:B-1----:R1:W2:Y:S02]  /*7700*/  SYNCS.PHASECHK.TRANS64.TRYWAIT P0, [R0+URZ], R2 ;  /* 0x00000002000075a7 */ /* 0x0022a400080011ff */
[----:B--2---:R-:W-:Y:S05]  /*7710*/  @!P0 NANOSLEEP.SYNCS 0x989680 ;  /* 0x009896800000895d */ /* 0x004fea0003900000 */
[----:B------:R-:W2:Y:S02]  /*7720*/  @!P0 SYNCS.PHASECHK.TRANS64 P0, [R0+URZ], R2 ;  /* 0x00000002000085a7 */ /* 0x000ea400080010ff */
[----:B--2---:R-:W-:Y:S05]  /*7730*/  @!P0 BRA `(.L_x_148) ;  /* 0xfffffffc00f08947 */ /* 0x004fea000383ffff */
[----:B------:R-:W-:Y:S05]  /*7740*/  BRA `(.L_x_73) ;  /* 0xffffffc400347947 */ /* 0x000fea000383ffff */
.L_x_77:
[----:B------:R-:W-:-:S07]  /*7750*/  MOV R0, UR4 ;  /* 0x0000000400007c02 */ /* 0x000fce0008000f00 */
.L_x_149:
[----:B--2---:R2:W4:Y:S02]  /*7760*/  SYNCS.PHASECHK.TRANS64.TRYWAIT P0, [R0+URZ], R2 ;  /* 0x00000002000075a7 */ /* 0x00452400080011ff */
[----:B----4-:R-:W-:Y:S05]  /*7770*/  @!P0 NANOSLEEP.SYNCS 0x989680 ;  /* 0x009896800000895d */ /* 0x010fea0003900000 */
[----:B------:R-:W4:Y:S02]  /*7780*/  @!P0 SYNCS.PHASECHK.TRANS64 P0, [R0+URZ], R2 ;  /* 0x00000002000085a7 */ /* 0x000f2400080010ff */
[----:B----4-:R-:W-:Y:S05]  /*7790*/  @!P0 BRA `(.L_x_149) ;  /* 0xfffffffc00f08947 */ /* 0x010fea000383ffff */
[----:B------:R-:W-:Y:S05]  /*77a0*/  BRA `(.L_x_150) ;  /* 0xffffffc800107947 */ /* 0x000fea000383ffff */
.L_x_78:
[----:B------:R-:W-:-:S07]  /*77b0*/  MOV R0, UR5 ;  /* 0x0000000500007c02 */ /* 0x000fce0008000f00 */
.L_x_151:
[----:B-1----:R1:W2:Y:S02]  /*77c0*/  SYNCS.PHASECHK.TRANS64.TRYWAIT P0, [R0+URZ], R3 ;  /* 0x00000003000075a7 */ /* 0x0022a400080011ff */
[----:B--2---:R-:W-:Y:S05]  /*77d0*/  @!P0 NANOSLEEP.SYNCS 0x989680 ;  /* 0x009896800000895d */ /* 0x004fea0003900000 */
[----:B------:R-:W2:Y:S02]  /*77e0*/  @!P0 SYNCS.PHASECHK.TRANS64 P0, [R0+URZ], R3 ;  /* 0x00000003000085a7 */ /* 0x000ea400080010ff */
[----:B--2---:R-:W-:Y:S05]  /*77f0*/  @!P0 BRA `(.L_x_151) ;  /* 0xfffffffc00f08947 */ /* 0x004fea000383ffff */
[----:B------:R-:W-:Y:S05]  /*7800*/  BRA `(.L_x_152) ;  /* 0xffffffc8001c7947 */ /* 0x000fea000383ffff */
.L_x_79:
[----:B------:R-:W-:-:S07]  /*7810*/  MOV R0, UR5 ;  /* 0x0000000500007c02 */ /* 0x000fce0008000f00 */
.L_x_153:
[----:B-1----:R1:W2:Y:S02]  /*7820*/  SYNCS.PHASECHK.TRANS64.TRYWAIT P0, [R0+URZ], R3 ;  /* 0x00000003000075a7 */ /* 0x0022a400080011ff */
[----:B--2---:R-:W-:Y:S05]  /*7830*/  @!P0 NANOSLEEP.SYNCS 0x989680 ;  /* 0x009896800000895d */ /* 0x004fea0003900000 */
[----:B------:R-:W2:Y:S02]  /*7840*/  @!P0 SYNCS.PHASECHK.TRANS64 P0, [R0+URZ], R3 ;  /* 0x00000003000085a7 */ /* 0x000ea400080010ff */
[----:B--2---:R-:W-:Y:S05]  /*7850*/  @!P0 BRA `(.L_x_153) ;  /* 0xfffffffc00f08947 */ /* 0x004fea000383ffff */
[----:B------:R-:W-:Y:S05]  /*7860*/  BRA `(.L_x_154) ;  /* 0xffffffc800287947 */ /* 0x000fea000383ffff */
.L_x_80:
[----:B-1----:R-:W-:-:S07]  /*7870*/  MOV R0, UR4 ;  /* 0x0000000400007c02 */ /* 0x002fce0008000f00 */
.L_x_155:
[----:B-1----:R1:W2:Y:S02]  /*7880*/  SYNCS.PHASECHK.TRANS64.TRYWAIT P0, [R0+URZ], R2 ;  /* 0x00000002000075a7 */ /* 0x0022a400080011ff */
[----:B--2---:R-:W-:Y:S05]  /*7890*/  @!P0 NANOSLEEP.SYNCS 0x989680 ;  /* 0x009896800000895d */ /* 0x004fea0003900000 */
[----:B------:R-:W2:Y:S02]  /*78a0*/  @!P0 SYNCS.PHASECHK.TRANS64 P0, [R0+URZ], R2 ;  /* 0x00000002000085a7 */ /* 0x000ea400080010ff */
[----:B--2---:R-:W-:Y:S05]  /*78b0*/  @!P0 BRA `(.L_x_155) ;  /* 0xfffffffc00f08947 */ /* 0x004fea000383ffff */
[----:B------:R-:W-:Y:S05]  /*78c0*/  BRA `(.L_x_156) ;  /* 0xffffffc800347947 */ /* 0x000fea000383ffff */
.L_x_85:
[----:B--2---:R2:W3:Y:S02]  /*78d0*/  SYNCS.PHASECHK.TRANS64.TRYWAIT P0, [R3+URZ+0xf0], R0 ;  /* 0x0000f000030075a7 */ /* 0x0044e400080011ff */
[----:B---3--:R-:W-:Y:S05]  /*78e0*/  @!P0 NANOSLEEP.SYNCS 0x989680 ;  /* 0x009896800000895d */ /* 0x008fea0003900000 */
[----:B------:R-:W3:Y:S02]  /*78f0*/  @!P0 SYNCS.PHASECHK.TRANS64 P0, [R3+URZ+0xf0], R0 ;  /* 0x0000f000030085a7 */ /* 0x000ee400080010ff */
[----:B---3--:R-:W-:Y:S05]  /*7900*/  @!P0 BRA `(.L_x_85) ;  /* 0xfffffffc00f08947 */ /* 0x008fea000383ffff */
[----:B------:R-:W-:Y:S05]  /*7910*/  BRA `(.L_x_157) ;  /* 0xffffffcc005c7947 */ /* 0x000fea000383ffff */
.L_x_88:
[----:B--2---:R-:W-:Y:S07]  /*7920*/  MOV R0, UR17 ;  /* 0x0000001100007c02 */ /* 0x004fee0008000f00 */
.L_x_158:
[----:B--2---:R2:W3:Y:S02]  /*7930*/  SYNCS.PHASECHK.TRANS64.TRYWAIT P1, [R0+URZ+0xe8], R3 ;  /* 0x0000e803000075a7 */ /* 0x0044e400080211ff */
[----:B---3--:R-:W-:Y:S05]  /*7940*/  @!P1 NANOSLEEP.SYNCS 0x989680 ;  /* 0x009896800000995d */ /* 0x008fea0003900000 */
[----:B------:R-:W3:Y:S02]  /*7950*/  @!P1 SYNCS.PHASECHK.TRANS64 P1, [R0+URZ+0xe8], R3 ;  /* 0x0000e803000095a7 */ /* 0x000ee400080210ff */
[----:B---3--:R-:W-:Y:S05]  /*7960*/  @!P1 BRA `(.L_x_158) ;  /* 0xfffffffc00f09947 */ /* 0x008fea000383ffff */
[----:B------:R-:W-:Y:S05]  /*7970*/  BRA `(.L_x_87) ;  /* 0xffffffd000d07947 */ /* 0x000fea000383ffff */
.L_x_91:
[----:B--2---:R-:W-:Y:S07]  /*7980*/  MOV R0, UR17 ;  /* 0x0000001100007c02 */ /* 0x004fee0008000f00 */
.L_x_159:
[----:B--2---:R2:W3:Y:S02]  /*7990*/  SYNCS.PHASECHK.TRANS64.TRYWAIT P0, [R0+URZ+0xd8], R2 ;  /* 0x0000d802000075a7 */ /* 0x0044e400080011ff */
[----:B---3--:R-:W-:Y:S05]  /*79a0*/  @!P0 NANOSLEEP.SYNCS 0x989680 ;  /* 0x009896800000895d */ /* 0x008fea0003900000 */
[----:B------:R-:W3:Y:S02]  /*79b0*/  @!P0 SYNCS.PHASECHK.TRANS64 P0, [R0+URZ+0xd8], R2 ;  /* 0x0000d802000085a7 */ /* 0x000ee400080010ff */
[----:B---3--:R-:W-:Y:S05]  /*79c0*/  @!P0 BRA `(.L_x_159) ;  /* 0xfffffffc00f08947 */ /* 0x008fea000383ffff */
[----:B------:R-:W-:Y:S05]  /*79d0*/  BRA `(.L_x_160) ;  /* 0xffffffd400247947 */ /* 0x000fea000383ffff */
.L_x_94:
[----:B---3--:R3:W1:Y:S02]  /*79e0*/  SYNCS.PHASECHK.TRANS64.TRYWAIT P0, [R3+URZ+0xf0], R0 ;  /* 0x0000f000030075a7 */ /* 0x00866400080011ff */
[----:B-1----:R-:W-:Y:S05]  /*79f0*/  @!P0 NANOSLEEP.SYNCS 0x989680 ;  /* 0x009896800000895d */ /* 0x002fea0003900000 */
[----:B------:R-:W1:Y:S02]  /*7a00*/  @!P0 SYNCS.PHASECHK.TRANS64 P0, [R3+URZ+0xf0], R0 ;  /* 0x0000f000030085a7 */ /* 0x000e6400080010ff */
[----:B-1----:R-:W-:Y:S05]  /*7a10*/  @!P0 BRA `(.L_x_94) ;  /* 0xfffffffc00f08947 */ /* 0x002fea000383ffff */
[----:B------:R-:W-:Y:S05]  /*7a20*/  BRA `(.L_x_161) ;  /* 0xffffffd800707947 */ /* 0x000fea000383ffff */
.L_x_105:
[----:B-1----:R-:W-:Y:S04]  /*7a30*/  MOV R0, UR44 ;  /* 0x0000002c00007c02 */ /* 0x002fe80008000f00 */
[----:B------:R1:W2:Y:S03]  /*7a40*/  SYNCS.PHASECHK.TRANS64.TRYWAIT P1, [R0+URZ+0xd0], R4 ;  /* 0x0000d004000075a7 */ /* 0x0002a600080211ff */
[----:B--2---:R-:W-:Y:S05]  /*7a50*/  @!P1 NANOSLEEP.SYNCS 0x989680 ;  /* 0x009896800000995d */ /* 0x004fea0003900000 */
[----:B------:R-:W2:Y:S02]  /*7a60*/  @!P1 SYNCS.PHASECHK.TRANS64 P1, [R0+URZ+0xd0], R4 ;  /* 0x0000d004000095a7 */ /* 0x000ea400080210ff */
[----:B--2---:R-:W-:Y:S05]  /*7a70*/  @!P1 BRA `(.L_x_105) ;  /* 0xfffffffc00ec9947 */ /* 0x004fea000383ffff */
[----:B------:R-:W-:Y:S05]  /*7a80*/  BRA `(.L_x_104) ;  /* 0xffffffe400c07947 */ /* 0x000fea000383ffff */
.L_x_107:
[----:B------:R1:W1:Y:S02]  /*7a90*/  SYNCS.PHASECHK.TRANS64.TRYWAIT P1, [R22+URZ+0x110], R3 ;  /* 0x00011003160075a7 */ /* 0x00026400080211ff */
[----:B-1----:R-:W-:Y:S05]  /*7aa0*/  @!P1 NANOSLEEP.SYNCS 0x989680 ;  /* 0x009896800000995d */ /* 0x002fea0003900000 */
[----:B------:R-:W1:Y:S02]  /*7ab0*/  @!P1 SYNCS.PHASECHK.TRANS64 P1, [R22+URZ+0x110], R3 ;  /* 0x00011003160095a7 */ /* 0x000e6400080210ff */
[----:B-1----:R-:W-:Y:S05]  /*7ac0*/  @!P1 BRA `(.L_x_107) ;  /* 0xfffffffc00f09947 */ /* 0x002fea000383ffff */
[----:B------:R-:W-:Y:S05]  /*7ad0*/  BRA `(.L_x_106) ;  /* 0xffffffe400fc7947 */ /* 0x000fea000383ffff */
        .weak           $__internal_0_$__cuda_sm10x_tcgen05_guardrail_trap_col_being_dealloced_not_returned_by_alloc
        .type           $__internal_0_$__cuda_sm10x_tcgen05_guardrail_trap_col_being_dealloced_not_returned_by_alloc,@function
        .size           $__internal_0_$__cuda_sm10x_tcgen05_guardrail_trap_col_being_dealloced_not_returned_by_alloc,($__internal_1_$__cuda_sm10x_tcgen05_guardrail_trap_phase_invalid_during_alloc - $__internal_0_$__cuda_sm10x_tcgen05_guardrail_trap_col_being_dealloced_not_returned_by_alloc)
$__internal_0_$__cuda_sm10x_tcgen05_guardrail_trap_col_being_dealloced_not_returned_by_alloc:
[----:B------:R-:W-:Y:S05]  /*7ae0*/  BPT.TRAP 0x1 ;  /* 0x000000040000795c */ /* 0x000fea0000300000 */
[----:B------:R-:W-:-:S04]  /*7af0*/  HFMA2 R3, -RZ, RZ, 0, 0 ;  /* 0x00000000ff037431 */ /* 0x000fc800000001ff */
[----:B------:R-:W-:Y:S05]  /*7b00*/  RET.REL.NODEC R2 `(_ZN7cutlass13device_kernelINS_4gemm6kernel13GemmUniversalIN4cute5tupleIJiiiiEEENS1_10collective13CollectiveMmaINS1_35MainloopSm100TmaUmmaWarpSpecializedILi13ELi2ELi4ENS5_IJNS4_1CILi4EEENSA_ILi1EEESC_EEEEENS5_IJNSA_ILi64EEESF_NSA_ILi128EEEEEENS_12float_e5m2_tENS5_IJlSC_lEEESI_SJ_NS4_8TiledMMAINS4_8MMA_AtomIJNS4_10MMA_TraitsINS4_19SM100_MMA_F8F6F4_SSEJSI_SI_fSF_SF_NS4_17integral_constantINS4_4UMMA5MajorELSQ_0EEESR_NSO_INSP_7ScaleInELSS_0EEEST_EEEEEENS4_6LayoutINS5_IJSC_SC_SC_EEENS5_IJNSA_ILi0EEESY_SY_EEEEENS5_IJNS4_10UnderscoreES11_S11_EEEEENS4_13SM90_TMA_LOADENS4_14ComposedLayoutINS4_7SwizzleILi3ELi4ELi3EEENS4_18smem_ptr_flag_bitsILi8EEENSW_INS5_IJNSA_ILi8EEESG_EEENS5_IJSG_SC_EEEEEEEvNS4_8identityENS4_23SM90_TMA_LOAD_MULTICASTES1E_vS1F_EENS_8epilogue10collective18CollectiveEpilogueINS1I_23Sm100TmaWarpSpecializedILi1ELi1ELi32ELb0ELb0EEEJSH_NS5_IJNSW_ISF_SC_EES1N_EEESI_SJ_SI_SJ_NS1I_6fusion15FusionCallbacksIS1M_NS1P_17LinearCombinationISI_fSI_fLNS_15FloatRoundStyleE2EEESH_S1O_JEEENS4_5SM1004TMEM4LOAD26SM100_TMEM_LOAD_16dp32b32xES14_NS15_INS16_ILi2ELi4ELi3EEES19_NSW_INS5_IJS1A_SF_EEENS5_IJSF_SC_EEEEEEENS4_39AutoVectorizingCopyWithAssumedAlignmentILi128EEENS4_14SM90_TMA_STOREES23_S25_S25_EEEvvEEEEvNT_6ParamsE) ;  /* 0xffffff84023c7950 */ /* 0x000fea0003c3ffff */
        .weak           $__internal_1_$__cuda_sm10x_tcgen05_guardrail_trap_phase_invalid_during_alloc
        .type           $__internal_1_$__cuda_sm10x_tcgen05_guardrail_trap_phase_invalid_during_alloc,@function
        .size           $__internal_1_$__cuda_sm10x_tcgen05_guardrail_trap_phase_invalid_during_alloc,($__internal_2_$__cuda_sm10x_tcgen05_guardrail_trap_unallocated_columns_being_dealloced - $__internal_1_$__cuda_sm10x_tcgen05_guardrail_trap_phase_invalid_during_alloc)
$__internal_1_$__cuda_sm10x_tcgen05_guardrail_trap_phase_invalid_during_alloc:
[----:B------:R-:W-:Y:S05]  /*7b10*/  BPT.TRAP 0x1 ;  /* 0x000000040000795c */ /* 0x000fea0000300000 */
[----:B------:R-:W-:-:S04]  /*7b20*/  MOV R5, 0x0 ;  /* 0x0000000000057802 */ /* 0x000fc80000000f00 */
[----:B------:R-:W-:Y:S05]  /*7b30*/  RET.REL.NODEC R4 `(_ZN7cutlass13device_kernelINS_4gemm6kernel13GemmUniversalIN4cute5tupleIJiiiiEEENS1_10collective13CollectiveMmaINS1_35MainloopSm100TmaUmmaWarpSpecializedILi13ELi2ELi4ENS5_IJNS4_1CILi4EEENSA_ILi1EEESC_EEEEENS5_IJNSA_ILi64EEESF_NSA_ILi128EEEEEENS_12float_e5m2_tENS5_IJlSC_lEEESI_SJ_NS4_8TiledMMAINS4_8MMA_AtomIJNS4_10MMA_TraitsINS4_19SM100_MMA_F8F6F4_SSEJSI_SI_fSF_SF_NS4_17integral_constantINS4_4UMMA5MajorELSQ_0EEESR_NSO_INSP_7ScaleInELSS_0EEEST_EEEEEENS4_6LayoutINS5_IJSC_SC_SC_EEENS5_IJNSA_ILi0EEESY_SY_EEEEENS5_IJNS4_10UnderscoreES11_S11_EEEEENS4_13SM90_TMA_LOADENS4_14ComposedLayoutINS4_7SwizzleILi3ELi4ELi3EEENS4_18smem_ptr_flag_bitsILi8EEENSW_INS5_IJNSA_ILi8EEESG_EEENS5_IJSG_SC_EEEEEEEvNS4_8identityENS4_23SM90_TMA_LOAD_MULTICASTES1E_vS1F_EENS_8epilogue10collective18CollectiveEpilogueINS1I_23Sm100TmaWarpSpecializedILi1ELi1ELi32ELb0ELb0EEEJSH_NS5_IJNSW_ISF_SC_EES1N_EEESI_SJ_SI_SJ_NS1I_6fusion15FusionCallbacksIS1M_NS1P_17LinearCombinationISI_fSI_fLNS_15FloatRoundStyleE2EEESH_S1O_JEEENS4_5SM1004TMEM4LOAD26SM100_TMEM_LOAD_16dp32b32xES14_NS15_INS16_ILi2ELi4ELi3EEES19_NSW_INS5_IJS1A_SF_EEENS5_IJSF_SC_EEEEEEENS4_39AutoVectorizingCopyWithAssumedAlignmentILi128EEENS4_14SM90_TMA_STOREES23_S25_S25_EEEvvEEEEvNT_6ParamsE) ;  /* 0xffffff8404307950 */ /* 0x000fea0003c3ffff */
        .weak           $__internal_2_$__cuda_sm10x_tcgen05_guardrail_trap_unallocated_columns_being_dealloced
        .type           $__internal_2_$__cuda_sm10x_tcgen05_guardrail_trap_unallocated_columns_being_dealloced,@function
        .size           $__internal_2_$__cuda_sm10x_tcgen05_guardrail_trap_unallocated_columns_being_dealloced,(.L_x_163 - $__internal_2_$__cuda_sm10x_tcgen05_guardrail_trap_unallocated_columns_being_dealloced)
$__internal_2_$__cuda_sm10x_tcgen05_guardrail_trap_unallocated_columns_being_dealloced:
[----:B------:R-:W-:Y:S05]  /*7b40*/  BPT.TRAP 0x1 ;  /* 0x000000040000795c */ /* 0x000fea0000300000 */
[----:B------:R-:W-:-:S04]  /*7b50*/  HFMA2 R3, -RZ, RZ, 0, 0 ;  /* 0x00000000ff037431 */ /* 0x000fc800000001ff */
[----:B------:R-:W-:Y:S05]  /*7b60*/  RET.REL.NODEC R2 `(_ZN7cutlass13device_kernelINS_4gemm6kernel13GemmUniversalIN4cute5tupleIJiiiiEEENS1_10collective13CollectiveMmaINS1_35MainloopSm100TmaUmmaWarpSpecializedILi13ELi2ELi4ENS5_IJNS4_1CILi4EEENSA_ILi1EEESC_EEEEENS5_IJNSA_ILi64EEESF_NSA_ILi128EEEEEENS_12float_e5m2_tENS5_IJlSC_lEEESI_SJ_NS4_8TiledMMAINS4_8MMA_AtomIJNS4_10MMA_TraitsINS4_19SM100_MMA_F8F6F4_SSEJSI_SI_fSF_SF_NS4_17integral_constantINS4_4UMMA5MajorELSQ_0EEESR_NSO_INSP_7ScaleInELSS_0EEEST_EEEEEENS4_6LayoutINS5_IJSC_SC_SC_EEENS5_IJNSA_ILi0EEESY_SY_EEEEENS5_IJNS4_10UnderscoreES11_S11_EEEEENS4_13SM90_TMA_LOADENS4_14ComposedLayoutINS4_7SwizzleILi3ELi4ELi3EEENS4_18smem_ptr_flag_bitsILi8EEENSW_INS5_IJNSA_ILi8EEESG_EEENS5_IJSG_SC_EEEEEEEvNS4_8identityENS4_23SM90_TMA_LOAD_MULTICASTES1E_vS1F_EENS_8epilogue10collective18CollectiveEpilogueINS1I_23Sm100TmaWarpSpecializedILi1ELi1ELi32ELb0ELb0EEEJSH_NS5_IJNSW_ISF_SC_EES1N_EEESI_SJ_SI_SJ_NS1I_6fusion15FusionCallbacksIS1M_NS1P_17LinearCombinationISI_fSI_fLNS_15FloatRoundStyleE2EEESH_S1O_JEEENS4_5SM1004TMEM4LOAD26SM100_TMEM_LOAD_16dp32b32xES14_NS15_INS16_ILi2ELi4ELi3EEES19_NSW_INS5_IJS1A_SF_EEENS5_IJSF_SC_EEEEEEENS4_39AutoVectorizingCopyWithAssumedAlignmentILi128EEENS4_14SM90_TMA_STOREES23_S25_S25_EEEvvEEEEvNT_6ParamsE) ;  /* 0xffffff8402247950 */ /* 0x000fea0003c3ffff */
.L_x_162:
[----:B------:R-:W-:-:S00]  /*7b70*/  BRA `(.L_x_162) ;  /* 0xfffffffc00fc7947 */ /* 0x000fc0000383ffff */
[----:B------:R-:W-:-:S00]  /*7b80*/  NOP ;  /* 0x0000000000007918 */ /* 0x000fc00000000000 */
[----:B------:R-:W-:-:S00]  /*7b90*/  NOP ;  /* 0x0000000000007918 */ /* 0x000fc00000000000 */
[----:B------:R-:W-:-:S00]  /*7ba0*/  NOP ;  /* 0x0000000000007918 */ /* 0x000fc00000000000 */
[----:B------:R-:W-:-:S00]  /*7bb0*/  NOP ;  /* 0x0000000000007918 */ /* 0x000fc00000000000 */
[----:B------:R-:W-:-:S00]  /*7bc0*/  NOP ;  /* 0x0000000000007918 */ /* 0x000fc00000000000 */
[----:B------:R-:W-:-:S00]  /*7bd0*/  NOP ;  /* 0x0000000000007918 */ /* 0x000fc00000000000 */
[----:B------:R-:W-:-:S00]  /*7be0*/  NOP ;  /* 0x0000000000007918 */ /* 0x000fc00000000000 */
[----:B------:R-:W-:-:S00]  /*7bf0*/  NOP ;  /* 0x0000000000007918 */ /* 0x000fc00000000000 */
.L_x_163:


//--------------------- .nv.global.init           --------------------------
	.section	.nv.global.init,"aw",@progbits
.nv.global.init:
	.type		$str$27,@object
	.size		$str$27,($str$28 - $str$27)
$str$27:
        /*0000*/ 	.byte	0x28, 0x61, 0x64, 0x64, 0x72, 0x65, 0x73, 0x73, 0x20, 0x26, 0x20, 0x6d, 0x61, 0x73, 0x6b, 0x29
        /*0010*/ 	.byte	0x20, 0x3d, 0x3d, 0x20, 0x30, 0x00
	.type		$str$28,@object
	.size		$str$28,($str$26 - $str$28)
$str$28:
        /*0016*/ 	.byte	0x2f, 0x74, 0x6d, 0x70, 0x2f, 0x63, 0x75, 0x74, 0x6c, 0x61, 0x73, 0x73, 0x5f, 0x73, 0x77, 0x65
        /*0026*/ 	.byte	0x65, 0x70, 0x5f, 0x73, 0x72, 0x63, 0x2f, 0x69, 0x6e, 0x63, 0x6c, 0x75, 0x64, 0x65, 0x2f, 0x63
        /*0036*/ 	.byte	0x75, 0x74, 0x65, 0x2f, 0x70, 0x6f, 0x69, 0x6e, 0x74, 0x65, 0x72, 0x5f, 0x66, 0x6c, 0x61, 0x67
        /*0046*/ 	.byte	0x67, 0x65, 0x64, 0x2e, 0x68, 0x70, 0x70, 0x00
	.type		$str$26,@object
	.size		$str$26,($str$25 - $str$26)
$str$26:
        /*004e*/ 	.byte	0x2f, 0x74, 0x6d, 0x70, 0x2f, 0x63, 0x75, 0x74, 0x6c, 0x61, 0x73, 0x73, 0x5f, 0x73, 0x77, 0x65
        /*005e*/ 	.byte	0x65, 0x70, 0x5f, 0x73, 0x72, 0x63, 0x2f, 0x69, 0x6e, 0x63, 0x6c, 0x75, 0x64, 0x65, 0x2f, 0x63
        /*006e*/ 	.byte	0x75, 0x74, 0x65, 0x2f, 0x61, 0x74, 0x6f, 0x6d, 0x2f, 0x63, 0x6f, 0x70, 0x79, 0x5f, 0x74, 0x72
        /*007e*/ 	.byte	0x61, 0x69, 0x74, 0x73, 0x5f, 0x73, 0x6d, 0x31, 0x30, 0x30, 0x2e, 0x68, 0x70, 0x70, 0x00
	.type		$str$25,@object
	.size		$str$25,(__unnamed_1 - $str$25)
$str$25:
        /*008d*/ 	.byte	0x28, 0x28, 0x75, 0x69, 0x6e, 0x74, 0x33, 0x32, 0x5f, 0x74, 0x28, 0x74, 0x68, 0x72, 0x65, 0x61
        /*009d*/ 	.byte	0x64, 0x49, 0x64, 0x78, 0x2e, 0x78, 0x29, 0x20, 0x2f, 0x20, 0x33, 0x32, 0x29, 0x20, 0x25, 0x20
        /*00ad*/ 	.byte	0x34, 0x29, 0x20, 0x3d, 0x3d, 0x20, 0x28, 0x28, 0x28, 0x74, 0x6d, 0x65, 0x6d, 0x5f, 0x61, 0x64
        /*00bd*/ 	.byte	0x64, 0x72, 0x20, 0x3e, 0x3e, 0x20, 0x31, 0x36, 0x29, 0x20, 0x2f, 0x20, 0x33, 0x32, 0x29, 0x20
        /*00cd*/ 	.byte	0x25, 0x20, 0x34, 0x29, 0x00
	.type		__unnamed_1,@object
	.size		__unnamed_1,(__unnamed_2 - __unnamed_1)
__unnamed_1:
        /*00d2*/ 	.byte	0x61, 0x75, 0x74, 0x6f, 0x20, 0x63, 0x75, 0x74, 0x65, 0x3a, 0x3a, 0x61, 0x73, 0x5f, 0x70, 0x6f
        /* <DEDUP_REMOVED lines=24> */
        /*0262*/ 	.byte	0x3c, 0x34, 0x30, 0x39, 0x36, 0x3e, 0x3e, 0x3e, 0x3e, 0x5d, 0x00
	.type		__unnamed_2,@object
	.size		__unnamed_2,(.L_2 - __unnamed_2)
__unnamed_2:
        /* <DEDUP_REMOVED lines=40> */
        /*04ed*/ 	.byte	0x74, 0x65, 0x3a, 0x3a, 0x43, 0x3c, 0x30, 0x3e, 0x3e, 0x3e, 0x3e, 0x5d, 0x00
.L_2:


//--------------------- .nv.shared._ZN7cutlass13device_kernelINS_4gemm6kernel13GemmUniversalIN4cute5tupleIJiiiiEEENS1_10collective13CollectiveMmaINS1_35MainloopSm100TmaUmmaWarpSpecializedILi13ELi2ELi4ENS5_IJNS4_1CILi4EEENSA_ILi1EEESC_EEEEENS5_IJNSA_ILi64EEESF_NSA_ILi128EEEEEENS_12float_e5m2_tENS5_IJlSC_lEEESI_SJ_NS4_8TiledMMAINS4_8MMA_AtomIJNS4_10MMA_TraitsINS4_19SM100_MMA_F8F6F4_SSEJSI_SI_fSF_SF_NS4_17integral_constantINS4_4UMMA5MajorELSQ_0EEESR_NSO_INSP_7ScaleInELSS_0EEEST_EEEEEENS4_6LayoutINS5_IJSC_SC_SC_EEENS5_IJNSA_ILi0EEESY_SY_EEEEENS5_IJNS4_10UnderscoreES11_S11_EEEEENS4_13SM90_TMA_LOADENS4_14ComposedLayoutINS4_7SwizzleILi3ELi4ELi3EEENS4_18smem_ptr_flag_bitsILi8EEENSW_INS5_IJNSA_ILi8EEESG_EEENS5_IJSG_SC_EEEEEEEvNS4_8identityENS4_23SM90_TMA_LOAD_MULTICASTES1E_vS1F_EENS_8epilogue10collective18CollectiveEpilogueINS1I_23Sm100TmaWarpSpecializedILi1ELi1ELi32ELb0ELb0EEEJSH_NS5_IJNSW_ISF_SC_EES1N_EEESI_SJ_SI_SJ_NS1I_6fusion15FusionCallbacksIS1M_NS1P_17LinearCombinationISI_fSI_fLNS_15FloatRoundStyleE2EEESH_S1O_JEEENS4_5SM1004TMEM4LOAD26SM100_TMEM_LOAD_16dp32b32xES14_NS15_INS16_ILi2ELi4ELi3EEES19_NSW_INS5_IJS1A_SF_EEENS5_IJSF_SC_EEEEEEENS4_39AutoVectorizingCopyWithAssumedAlignmentILi128EEENS4_14SM90_TMA_STOREES23_S25_S25_EEEvvEEEEvNT_6ParamsE --------------------------
	.section	.nv.shared._ZN7cutlass13device_kernelINS_4gemm6kernel13GemmUniversalIN4cute5tupleIJiiiiEEENS1_10collective13CollectiveMmaINS1_35MainloopSm100TmaUmmaWarpSpecializedILi13ELi2ELi4ENS5_IJNS4_1CILi4EEENSA_ILi1EEESC_EEEEENS5_IJNSA_ILi64EEESF_NSA_ILi128EEEEEENS_12float_e5m2_tENS5_IJlSC_lEEESI_SJ_NS4_8TiledMMAINS4_8MMA_AtomIJNS4_10MMA_TraitsINS4_19SM100_MMA_F8F6F4_SSEJSI_SI_fSF_SF_NS4_17integral_constantINS4_4UMMA5MajorELSQ_0EEESR_NSO_INSP_7ScaleInELSS_0EEEST_EEEEEENS4_6LayoutINS5_IJSC_SC_SC_EEENS5_IJNSA_ILi0EEESY_SY_EEEEENS5_IJNS4_10UnderscoreES11_S11_EEEEENS4_13SM90_TMA_LOADENS4_14ComposedLayoutINS4_7SwizzleILi3ELi4ELi3EEENS4_18smem_ptr_flag_bitsILi8EEENSW_INS5_IJNSA_ILi8EEESG_EEENS5_IJSG_SC_EEEEEEEvNS4_8identityENS4_23SM90_TMA_LOAD_MULTICASTES1E_vS1F_EENS_8epilogue10collective18CollectiveEpilogueINS1I_23Sm100TmaWarpSpecializedILi1ELi1ELi32ELb0ELb0EEEJSH_NS5_IJNSW_ISF_SC_EES1N_EEESI_SJ_SI_SJ_NS1I_6fusion15FusionCallbacksIS1M_NS1P_17LinearCombinationISI_fSI_fLNS_15FloatRoundStyleE2EEESH_S1O_JEEENS4_5SM1004TMEM4LOAD26SM100_TMEM_LOAD_16dp32b32xES14_NS15_INS16_ILi2ELi4ELi3EEES19_NSW_INS5_IJS1A_SF_EEENS5_IJSF_SC_EEEEEEENS4_39AutoVectorizingCopyWithAssumedAlignmentILi128EEENS4_14SM90_TMA_STOREES23_S25_S25_EEEvvEEEEvNT_6ParamsE,"aw",@nobits
	.sectionflags	@""
	.align	16
	.zero		1024


//--------------------- .nv.shared.reserved.0     --------------------------
	.section	.nv.shared.reserved.0,"aw",@nobits
	.weak		__nv_reservedSMEM_offset_0_alias
	.size		__nv_reservedSMEM_offset_0_alias, 0, 64
	.other		__nv_reservedSMEM_offset_0_alias,@"STO_CUDA_RESERVED_SHARED STV_DEFAULT"
__nv_reservedSMEM_offset_0_alias:
	.zero		0
.nv.shared.reserved.0:
	.zero		64
	.weak		__nv_reservedSMEM_tcgen05_partition
	.type		__nv_reservedSMEM_tcgen05_partition,@object
	.size		__nv_reservedSMEM_tcgen05_partition,(.L_0 - __nv_reservedSMEM_tcgen05_partition)
__nv_reservedSMEM_tcgen05_partition:
	.zero		32
.L_0:


//--------------------- .nv.global                --------------------------
	.section	.nv.global,"aw",@nobits
.nv.global:
	.type		_ZN40_INTERNAL_aee86918_4_k_cu_e18f6d92_241194cute1_E,@object
	.size		_ZN40_INTERNAL_aee86918_4_k_cu_e18f6d92_241194cute1_E,(_ZN40_INTERNAL_aee86918_4_k_cu_e18f6d92_241194cuda3std3__45__cpo6cbeginE - _ZN40_INTERNAL_aee86918_4_k_cu_e18f6d92_241194cute1_E)
_ZN40_INTERNAL_aee86918_4_k_cu_e18f6d92_241194cute1_E:
	.zero		1
	.type		_ZN40_INTERNAL_aee86918_4_k_cu_e18f6d92_241194cuda3std3__45__cpo6cbeginE,@object
	.size		_ZN40_INTERNAL_aee86918_4_k_cu_e18f6d92_241194cuda3std3__45__cpo6cbeginE,(_ZN40_INTERNAL_aee86918_4_k_cu_e18f6d92_241194cuda3std3__48in_placeE - _ZN40_INTERNAL_aee86918_4_k_cu_e18f6d92_241194cuda3std3__45__cpo6cbeginE)
_ZN40_INTERNAL_aee86918_4_k_cu_e18f6d92_241194cuda3std3__45__cpo6cbeginE:
	.zero		1
	.type		_ZN40_INTERNAL_aee86918_4_k_cu_e18f6d92_241194cuda3std3__48in_placeE,@object
	.size		_ZN40_INTERNAL_aee86918_4_k_cu_e18f6d92_241194cuda3std3__48in_placeE,(_ZN40_INTERNAL_aee86918_4_k_cu_e18f6d92_241194cuda3std6ranges3__45__cpo9iter_moveE - _ZN40_INTERNAL_aee86918_4_k_cu_e18f6d92_241194cuda3std3__48in_placeE)
_ZN40_INTERNAL_aee86918_4_k_cu_e18f6d92_241194cuda3std3__48in_placeE:
	.zero		1
	.type		_ZN40_INTERNAL_aee86918_4_k_cu_e18f6d92_241194cuda3std6ranges3__45__cpo9iter_moveE,@object
	.size		_ZN40_INTERNAL_aee86918_4_k_cu_e18f6d92_241194cuda3std6ranges3__45__cpo9iter_moveE,(_ZN40_INTERNAL_aee86918_4_k_cu_e18f6d92_241194cuda3std3__45__cpo5beginE - _ZN40_INTERNAL_aee86918_4_k_cu_e18f6d92_241194cuda3std6ranges3__45__cpo9iter_moveE)
_ZN40_INTERNAL_aee86918_4_k_cu_e18f6d92_241194cuda3std6ranges3__45__cpo9iter_moveE:
	.zero		1
	.type		_ZN40_INTERNAL_aee86918_4_k_cu_e18f6d92_241194cuda3std3__45__cpo5beginE,@object
	.size		_ZN40_INTERNAL_aee86918_4_k_cu_e18f6d92_241194cuda3std3__45__cpo5beginE,(_ZN40_INTERNAL_aee86918_4_k_cu_e18f6d92_241194cuda3std3__442_GLOBAL__N__aee86918_4_k_cu_e18f6d92_241196ignoreE - _ZN40_INTERNAL_aee86918_4_k_cu_e18f6d92_241194cuda3std3__45__cpo5beginE)
_ZN40_INTERNAL_aee86918_4_k_cu_e18f6d92_241194cuda3std3__45__cpo5beginE:
	.zero		1
	.type		_ZN40_INTERNAL_aee86918_4_k_cu_e18f6d92_241194cuda3std3__442_GLOBAL__N__aee86918_4_k_cu_e18f6d92_241196ignoreE,@object
	.size		_ZN40_INTERNAL_aee86918_4_k_cu_e18f6d92_241194cuda3std3__442_GLOBAL__N__aee86918_4_k_cu_e18f6d92_241196ignoreE,(_ZN40_INTERNAL_aee86918_4_k_cu_e18f6d92_241194cute7productE - _ZN40_INTERNAL_aee86918_4_k_cu_e18f6d92_241194cuda3std3__442_GLOBAL__N__aee86918_4_k_cu_e18f6d92_241196ignoreE)
_ZN40_INTERNAL_aee86918_4_k_cu_e18f6d92_241194cuda3std3__442_GLOBAL__N__aee86918_4_k_cu_e18f6d92_241196ignoreE:
	.zero		1
	.type		_ZN40_INTERNAL_aee86918_4_k_cu_e18f6d92_241194cute7productE,@object
	.size		_ZN40_INTERNAL_aee86918_4_k_cu_e18f6d92_241194cute7productE,(_ZN40_INTERNAL_aee86918_4_k_cu_e18f6d92_241194cuda3std3__45__cpo3endE - _ZN40_INTERNAL_aee86918_4_k_cu_e18f6d92_241194cute7productE)
_ZN40_INTERNAL_aee86918_4_k_cu_e18f6d92_241194cute7productE:
	.zero		1
	.type		_ZN40_INTERNAL_aee86918_4_k_cu_e18f6d92_241194cuda3std3__45__cpo3endE,@object
	.size		_ZN40_INTERNAL_aee86918_4_k_cu_e18f6d92_241194cuda3std3__45__cpo3endE,(_ZN40_INTERNAL_aee86918_4_k_cu_e18f6d92_241194cuda3std3__419piecewise_constructE - _ZN40_INTERNAL_aee86918_4_k_cu_e18f6d92_241194cuda3std3__45__cpo3endE)
_ZN40_INTERNAL_aee86918_4_k_cu_e18f6d92_241194cuda3std3__45__cpo3endE:
	.zero		1
	.type		_ZN40_INTERNAL_aee86918_4_k_cu_e18f6d92_241194cuda3std3__419piecewise_constructE,@object
	.size		_ZN40_INTERNAL_aee86918_4_k_cu_e18f6d92_241194cuda3std3__419piecewise_constructE,(_ZN40_INTERNAL_aee86918_4_k_cu_e18f6d92_241194cuda3std3__45__cpo4cendE - _ZN40_INTERNAL_aee86918_4_k_cu_e18f6d92_241194cuda3std3__419piecewise_constructE)
_ZN40_INTERNAL_aee86918_4_k_cu_e18f6d92_241194cuda3std3__419piecewise_constructE:
	.zero		1
	.type		_ZN40_INTERNAL_aee86918_4_k_cu_e18f6d92_241194cuda3std3__45__cpo4cendE,@object
	.size		_ZN40_INTERNAL_aee86918_4_k_cu_e18f6d92_241194cuda3std3__45__cpo4cendE,(_ZN40_INTERNAL_aee86918_4_k_cu_e18f6d92_241194cuda3std6ranges3__45__cpo4swapE - _ZN40_INTERNAL_aee86918_4_k_cu_e18f6d92_241194cuda3std3__45__cpo4cendE)
_ZN40_INTERNAL_aee86918_4_k_cu_e18f6d92_241194cuda3std3__45__cpo4cendE:
	.zero		1
	.type		_ZN40_INTERNAL_aee86918_4_k_cu_e18f6d92_241194cuda3std6ranges3__45__cpo4swapE,@object
	.size		_ZN40_INTERNAL_aee86918_4_k_cu_e18f6d92_241194cuda3std6ranges3__45__cpo4swapE,(.L_10 - _ZN40_INTERNAL_aee86918_4_k_cu_e18f6d92_241194cuda3std6ranges3__45__cpo4swapE)
_ZN40_INTERNAL_aee86918_4_k_cu_e18f6d92_241194cuda3std6ranges3__45__cpo4swapE:
	.zero		1
.L_10:


//--------------------- .nv.constant0._ZN7cutlass13device_kernelINS_4gemm6kernel13GemmUniversalIN4cute5tupleIJiiiiEEENS1_10collective13CollectiveMmaINS1_35MainloopSm100TmaUmmaWarpSpecializedILi13ELi2ELi4ENS5_IJNS4_1CILi4EEENSA_ILi1EEESC_EEEEENS5_IJNSA_ILi64EEESF_NSA_ILi128EEEEEENS_12float_e5m2_tENS5_IJlSC_lEEESI_SJ_NS4_8TiledMMAINS4_8MMA_AtomIJNS4_10MMA_TraitsINS4_19SM100_MMA_F8F6F4_SSEJSI_SI_fSF_SF_NS4_17integral_constantINS4_4UMMA5MajorELSQ_0EEESR_NSO_INSP_7ScaleInELSS_0EEEST_EEEEEENS4_6LayoutINS5_IJSC_SC_SC_EEENS5_IJNSA_ILi0EEESY_SY_EEEEENS5_IJNS4_10UnderscoreES11_S11_EEEEENS4_13SM90_TMA_LOADENS4_14ComposedLayoutINS4_7SwizzleILi3ELi4ELi3EEENS4_18smem_ptr_flag_bitsILi8EEENSW_INS5_IJNSA_ILi8EEESG_EEENS5_IJSG_SC_EEEEEEEvNS4_8identityENS4_23SM90_TMA_LOAD_MULTICASTES1E_vS1F_EENS_8epilogue10collective18CollectiveEpilogueINS1I_23Sm100TmaWarpSpecializedILi1ELi1ELi32ELb0ELb0EEEJSH_NS5_IJNSW_ISF_SC_EES1N_EEESI_SJ_SI_SJ_NS1I_6fusion15FusionCallbacksIS1M_NS1P_17LinearCombinationISI_fSI_fLNS_15FloatRoundStyleE2EEESH_S1O_JEEENS4_5SM1004TMEM4LOAD26SM100_TMEM_LOAD_16dp32b32xES14_NS15_INS16_ILi2ELi4ELi3EEES19_NSW_INS5_IJS1A_SF_EEENS5_IJSF_SC_EEEEEEENS4_39AutoVectorizingCopyWithAssumedAlignmentILi128EEENS4_14SM90_TMA_STOREES23_S25_S25_EEEvvEEEEvNT_6ParamsE --------------------------
	.section	.nv.constant0._ZN7cutlass13device_kernelINS_4gemm6kernel13GemmUniversalIN4cute5tupleIJiiiiEEENS1_10collective13CollectiveMmaINS1_35MainloopSm100TmaUmmaWarpSpecializedILi13ELi2ELi4ENS5_IJNS4_1CILi4EEENSA_ILi1EEESC_EEEEENS5_IJNSA_ILi64EEESF_NSA_ILi128EEEEEENS_12float_e5m2_tENS5_IJlSC_lEEESI_SJ_NS4_8TiledMMAINS4_8MMA_AtomIJNS4_10MMA_TraitsINS4_19SM100_MMA_F8F6F4_SSEJSI_SI_fSF_SF_NS4_17integral_constantINS4_4UMMA5MajorELSQ_0EEESR_NSO_INSP_7ScaleInELSS_0EEEST_EEEEEENS4_6LayoutINS5_IJSC_SC_SC_EEENS5_IJNSA_ILi0EEESY_SY_EEEEENS5_IJNS4_10UnderscoreES11_S11_EEEEENS4_13SM90_TMA_LOADENS4_14ComposedLayoutINS4_7SwizzleILi3ELi4ELi3EEENS4_18smem_ptr_flag_bitsILi8EEENSW_INS5_IJNSA_ILi8EEESG_EEENS5_IJSG_SC_EEEEEEEvNS4_8identityENS4_23SM90_TMA_LOAD_MULTICASTES1E_vS1F_EENS_8epilogue10collective18CollectiveEpilogueINS1I_23Sm100TmaWarpSpecializedILi1ELi1ELi32ELb0ELb0EEEJSH_NS5_IJNSW_ISF_SC_EES1N_EEESI_SJ_SI_SJ_NS1I_6fusion15FusionCallbacksIS1M_NS1P_17LinearCombinationISI_fSI_fLNS_15FloatRoundStyleE2EEESH_S1O_JEEENS4_5SM1004TMEM4LOAD26SM100_TMEM_LOAD_16dp32b32xES14_NS15_INS16_ILi2ELi4ELi3EEES19_NSW_INS5_IJS1A_SF_EEENS5_IJSF_SC_EEEEEEENS4_39AutoVectorizingCopyWithAssumedAlignmentILi128EEENS4_14SM90_TMA_STOREES23_S25_S25_EEEvvEEEEvNT_6ParamsE,"a",@progbits
	.sectionflags	@""
	.align	4
.nv.constant0._ZN7cutlass13device_kernelINS_4gemm6kernel13GemmUniversalIN4cute5tupleIJiiiiEEENS1_10collective13CollectiveMmaINS1_35MainloopSm100TmaUmmaWarpSpecializedILi13ELi2ELi4ENS5_IJNS4_1CILi4EEENSA_ILi1EEESC_EEEEENS5_IJNSA_ILi64EEESF_NSA_ILi128EEEEEENS_12float_e5m2_tENS5_IJlSC_lEEESI_SJ_NS4_8TiledMMAINS4_8MMA_AtomIJNS4_10MMA_TraitsINS4_19SM100_MMA_F8F6F4_SSEJSI_SI_fSF_SF_NS4_17integral_constantINS4_4UMMA5MajorELSQ_0EEESR_NSO_INSP_7ScaleInELSS_0EEEST_EEEEEENS4_6LayoutINS5_IJSC_SC_SC_EEENS5_IJNSA_ILi0EEESY_SY_EEEEENS5_IJNS4_10UnderscoreES11_S11_EEEEENS4_13SM90_TMA_LOADENS4_14ComposedLayoutINS4_7SwizzleILi3ELi4ELi3EEENS4_18smem_ptr_flag_bitsILi8EEENSW_INS5_IJNSA_ILi8EEESG_EEENS5_IJSG_SC_EEEEEEEvNS4_8identityENS4_23SM90_TMA_LOAD_MULTICASTES1E_vS1F_EENS_8epilogue10collective18CollectiveEpilogueINS1I_23Sm100TmaWarpSpecializedILi1ELi1ELi32ELb0ELb0EEEJSH_NS5_IJNSW_ISF_SC_EES1N_EEESI_SJ_SI_SJ_NS1I_6fusion15FusionCallbacksIS1M_NS1P_17LinearCombinationISI_fSI_fLNS_15FloatRoundStyleE2EEESH_S1O_JEEENS4_5SM1004TMEM4LOAD26SM100_TMEM_LOAD_16dp32b32xES14_NS15_INS16_ILi2ELi4ELi3EEES19_NSW_INS5_IJS1A_SF_EEENS5_IJSF_SC_EEEEEEENS4_39AutoVectorizingCopyWithAssumedAlignmentILi128EEENS4_14SM90_TMA_STOREES23_S25_S25_EEEvvEEEEvNT_6ParamsE:
	.zero		2944


//--------------------- SYMBOLS --------------------------

	.type		.nv.reservedSmem.offset0,@object
	.size		.nv.reservedSmem.offset0,0x4
	.type		.nv.reservedSmem.cap,@object
	.size		.nv.reservedSmem.cap,0x4
	.type		__assertfail,@function
